//
// Generated by NVIDIA NVVM Compiler
//
// Compiler Build ID: CL-36424714
// Cuda compilation tools, release 13.0, V13.0.88
// Based on NVVM 20.0.0
//

.version 9.0
.target sm_100
.address_size 64

	// .globl	_Z14particleFilterPfS_fiiS_S_S_S_S_S_f
.global .align 4 .b8 precalc_xorwow_matrix[102400];
.global .align 4 .b8 precalc_xorwow_offset_matrix[102400];
.global .align 4 .b8 mrg32k3aM1[2304];
.global .align 4 .b8 mrg32k3aM2[2304];
.global .align 4 .b8 mrg32k3aM1SubSeq[2016];
.global .align 4 .b8 mrg32k3aM2SubSeq[2016];
.global .align 4 .b8 mrg32k3aM1Seq[2304];
.global .align 4 .b8 mrg32k3aM2Seq[2304];
.const .align 8 .b8 __cr_lgamma_table[72];
// shared_ws has been demoted
.global .align 4 .b8 __cudart_i2opi_f[24] = {65, 144, 67, 60, 153, 149, 98, 219, 192, 221, 52, 245, 209, 87, 39, 252, 41, 21, 68, 78, 110, 131, 249, 162};

.visible .entry _Z14particleFilterPfS_fiiS_S_S_S_S_S_f(
	.param .u64 .ptr .align 1 _Z14particleFilterPfS_fiiS_S_S_S_S_S_f_param_0,
	.param .u64 .ptr .align 1 _Z14particleFilterPfS_fiiS_S_S_S_S_S_f_param_1,
	.param .f32 _Z14particleFilterPfS_fiiS_S_S_S_S_S_f_param_2,
	.param .u32 _Z14particleFilterPfS_fiiS_S_S_S_S_S_f_param_3,
	.param .u32 _Z14particleFilterPfS_fiiS_S_S_S_S_S_f_param_4,
	.param .u64 .ptr .align 1 _Z14particleFilterPfS_fiiS_S_S_S_S_S_f_param_5,
	.param .u64 .ptr .align 1 _Z14particleFilterPfS_fiiS_S_S_S_S_S_f_param_6,
	.param .u64 .ptr .align 1 _Z14particleFilterPfS_fiiS_S_S_S_S_S_f_param_7,
	.param .u64 .ptr .align 1 _Z14particleFilterPfS_fiiS_S_S_S_S_S_f_param_8,
	.param .u64 .ptr .align 1 _Z14particleFilterPfS_fiiS_S_S_S_S_S_f_param_9,
	.param .u64 .ptr .align 1 _Z14particleFilterPfS_fiiS_S_S_S_S_S_f_param_10,
	.param .f32 _Z14particleFilterPfS_fiiS_S_S_S_S_S_f_param_11
)
{
	.local .align 4 .b8 	__local_depot0[28];
	.reg .b64 	%SP;
	.reg .b64 	%SPL;
	.reg .pred 	%p<38>;
	.reg .b32 	%r<157>;
	.reg .b32 	%f<141>;
	.reg .b64 	%rd<74>;
	.reg .b64 	%fd<63>;
	// demoted variable
	.shared .align 4 .b8 shared_ws[16];
	mov.u64 	%SPL, __local_depot0;
	ld.param.f32 	%f20, [_Z14particleFilterPfS_fiiS_S_S_S_S_S_f_param_2];
	ld.param.u32 	%r40, [_Z14particleFilterPfS_fiiS_S_S_S_S_S_f_param_3];
	ld.param.u64 	%rd24, [_Z14particleFilterPfS_fiiS_S_S_S_S_S_f_param_5];
	cvta.to.global.u64 	%rd1, %rd24;
	add.u64 	%rd2, %SPL, 0;
	add.u64 	%rd3, %SPL, 0;
	mov.u32 	%r1, %ntid.x;
	mov.u32 	%r41, %ctaid.x;
	mov.u32 	%r2, %tid.x;
	mad.lo.s32 	%r3, %r1, %r41, %r2;
	setp.lt.s32 	%p1, %r40, 1;
	@%p1 bra 	$L__BB0_33;
	ld.param.f32 	%f137, [_Z14particleFilterPfS_fiiS_S_S_S_S_S_f_param_11];
	ld.param.u64 	%rd66, [_Z14particleFilterPfS_fiiS_S_S_S_S_S_f_param_8];
	ld.param.u64 	%rd65, [_Z14particleFilterPfS_fiiS_S_S_S_S_S_f_param_7];
	ld.param.u64 	%rd64, [_Z14particleFilterPfS_fiiS_S_S_S_S_S_f_param_6];
	cvta.to.global.u64 	%rd27, %rd64;
	cvta.to.global.u64 	%rd28, %rd65;
	cvta.to.global.u64 	%rd29, %rd66;
	xor.b32  	%r43, %r3, -1429050551;
	mul.lo.s32 	%r44, %r43, 1099087573;
	setp.gt.s32 	%p2, %r3, -1;
	selp.b32 	%r45, -638133224, -1940497825, %p2;
	add.s32 	%r46, %r45, %r44;
	add.s32 	%r47, %r44, 5783321;
	xor.b32  	%r48, %r44, 362436069;
	add.s32 	%r49, %r44, 123456789;
	shr.u32 	%r50, %r49, 2;
	xor.b32  	%r51, %r50, %r49;
	shl.b32 	%r52, %r47, 4;
	shl.b32 	%r53, %r51, 1;
	xor.b32  	%r54, %r52, %r53;
	xor.b32  	%r55, %r54, %r47;
	xor.b32  	%r56, %r55, %r51;
	add.s32 	%r57, %r46, %r56;
	add.s32 	%r58, %r57, 362437;
	shr.u32 	%r59, %r48, 2;
	xor.b32  	%r60, %r59, %r48;
	shl.b32 	%r61, %r56, 4;
	shl.b32 	%r62, %r60, 1;
	xor.b32  	%r63, %r62, %r61;
	xor.b32  	%r64, %r63, %r60;
	xor.b32  	%r65, %r64, %r56;
	add.s32 	%r66, %r46, %r65;
	add.s32 	%r67, %r66, 724874;
	cvt.rn.f32.u32 	%f22, %r58;
	fma.rn.f32 	%f23, %f22, 0f2F800000, 0f2F000000;
	cvt.rn.f32.u32 	%f24, %r67;
	fma.rn.f32 	%f25, %f24, 0f30C90FDB, 0f30490FDB;
	setp.lt.f32 	%p3, %f23, 0f00800000;
	mul.f32 	%f26, %f23, 0f4B000000;
	selp.f32 	%f27, %f26, %f23, %p3;
	selp.f32 	%f28, 0fC1B80000, 0f00000000, %p3;
	mov.b32 	%r68, %f27;
	add.s32 	%r69, %r68, -1059760811;
	and.b32  	%r70, %r69, -8388608;
	sub.s32 	%r71, %r68, %r70;
	mov.b32 	%f29, %r71;
	cvt.rn.f32.s32 	%f30, %r70;
	fma.rn.f32 	%f31, %f30, 0f34000000, %f28;
	add.f32 	%f32, %f29, 0fBF800000;
	fma.rn.f32 	%f33, %f32, 0fBE055027, 0f3E1039F6;
	fma.rn.f32 	%f34, %f33, %f32, 0fBDF8CDCC;
	fma.rn.f32 	%f35, %f34, %f32, 0f3E0F2955;
	fma.rn.f32 	%f36, %f35, %f32, 0fBE2AD8B9;
	fma.rn.f32 	%f37, %f36, %f32, 0f3E4CED0B;
	fma.rn.f32 	%f38, %f37, %f32, 0fBE7FFF22;
	fma.rn.f32 	%f39, %f38, %f32, 0f3EAAAA78;
	fma.rn.f32 	%f40, %f39, %f32, 0fBF000000;
	mul.f32 	%f41, %f32, %f40;
	fma.rn.f32 	%f42, %f41, %f32, %f32;
	fma.rn.f32 	%f43, %f31, 0f3F317218, %f42;
	setp.gt.u32 	%p4, %r68, 2139095039;
	fma.rn.f32 	%f44, %f27, 0f7F800000, 0f7F800000;
	selp.f32 	%f45, %f44, %f43, %p4;
	setp.eq.f32 	%p5, %f27, 0f00000000;
	mul.f32 	%f46, %f45, 0fC0000000;
	selp.f32 	%f47, 0f7F800000, %f46, %p5;
	sqrt.rn.f32 	%f48, %f47;
	sin.approx.f32 	%f49, %f25;
	cos.approx.f32 	%f50, %f25;
	mul.f32 	%f1, %f48, %f49;
	mul.f32 	%f2, %f48, %f50;
	mul.wide.s32 	%rd30, %r3, 4;
	add.s64 	%rd4, %rd27, %rd30;
	add.s64 	%rd5, %rd28, %rd30;
	mul.f32 	%f51, %f137, %f137;
	cvt.rn.f64.u32 	%fd9, %r40;
	mov.f64 	%fd10, 0d401921FB54442D18;
	{
	.reg .b32 %temp; 
	mov.b64 	{%temp, %r72}, %fd10;
	}
	{
	.reg .b32 %temp; 
	mov.b64 	{%r73, %temp}, %fd10;
	}
	setp.lt.s32 	%p6, %r72, 1048576;
	mov.f64 	%fd11, 0d437921FB54442D18;
	{
	.reg .b32 %temp; 
	mov.b64 	{%temp, %r74}, %fd11;
	}
	{
	.reg .b32 %temp; 
	mov.b64 	{%r75, %temp}, %fd11;
	}
	mov.b32 	%r76, 1127219200;
	mov.b32 	%r77, -2147483648;
	mov.b64 	%fd1, {%r77, %r76};
	mul.f64 	%fd12, %fd9, 0d3FE0000000000000;
	setp.lt.f32 	%p7, %f51, 0f00800000;
	mul.f32 	%f52, %f51, 0f4B000000;
	selp.f32 	%f53, %f52, %f51, %p7;
	selp.f32 	%f54, 0fC1B80000, 0f00000000, %p7;
	mov.b32 	%r78, %f53;
	add.s32 	%r79, %r78, -1059760811;
	and.b32  	%r80, %r79, -8388608;
	sub.s32 	%r81, %r78, %r80;
	mov.b32 	%f55, %r81;
	cvt.rn.f32.s32 	%f56, %r80;
	fma.rn.f32 	%f57, %f56, 0f34000000, %f54;
	add.f32 	%f58, %f55, 0fBF800000;
	fma.rn.f32 	%f59, %f58, 0fBE055027, 0f3E1039F6;
	fma.rn.f32 	%f60, %f59, %f58, 0fBDF8CDCC;
	fma.rn.f32 	%f61, %f60, %f58, 0f3E0F2955;
	fma.rn.f32 	%f62, %f61, %f58, 0fBE2AD8B9;
	fma.rn.f32 	%f63, %f62, %f58, 0f3E4CED0B;
	fma.rn.f32 	%f64, %f63, %f58, 0fBE7FFF22;
	fma.rn.f32 	%f65, %f64, %f58, 0f3EAAAA78;
	fma.rn.f32 	%f66, %f65, %f58, 0fBF000000;
	mul.f32 	%f67, %f58, %f66;
	fma.rn.f32 	%f68, %f67, %f58, %f58;
	fma.rn.f32 	%f69, %f57, 0f3F317218, %f68;
	setp.gt.u32 	%p8, %r78, 2139095039;
	fma.rn.f32 	%f70, %f53, 0f7F800000, 0f7F800000;
	selp.f32 	%f71, %f70, %f69, %p8;
	setp.eq.f32 	%p9, %f53, 0f00000000;
	selp.f32 	%f72, 0fFF800000, %f71, %p9;
	cvt.f64.f32 	%fd13, %f72;
	mul.f64 	%fd2, %fd12, %fd13;
	cvt.f64.f32 	%fd14, %f51;
	mov.f64 	%fd15, 0d3FE0000000000000;
	div.rn.f64 	%fd3, %fd15, %fd14;
	add.s64 	%rd6, %rd29, %rd30;
	shl.b32 	%r82, %r2, 2;
	mov.u32 	%r83, shared_ws;
	add.s32 	%r4, %r83, %r82;
	selp.b32 	%r84, %r74, %r72, %p6;
	selp.b32 	%r85, %r75, %r73, %p6;
	add.s32 	%r5, %r84, -1;
	selp.f64 	%fd16, 0d437921FB54442D18, 0d401921FB54442D18, %p6;
	fma.rn.f64 	%fd17, %fd16, 0d7FF0000000000000, 0d7FF0000000000000;
	{
	.reg .b32 %temp; 
	mov.b64 	{%temp, %r86}, %fd16;
	}
	and.b32  	%r87, %r86, 2147483647;
	setp.eq.s32 	%p10, %r87, 0;
	selp.f64 	%fd4, 0dFFF0000000000000, %fd17, %p10;
	selp.b32 	%r88, -1077, -1023, %p6;
	shr.u32 	%r89, %r84, 20;
	add.s32 	%r6, %r88, %r89;
	and.b32  	%r90, %r84, 1048575;
	or.b32  	%r7, %r90, 1072693248;
	mov.b64 	%fd5, {%r85, %r7};
	{
	.reg .b32 %temp; 
	mov.b64 	{%r91, %temp}, %fd5;
	}
	{
	.reg .b32 %temp; 
	mov.b64 	{%temp, %r92}, %fd5;
	}
	add.s32 	%r93, %r92, -1048576;
	mov.b64 	%fd6, {%r91, %r93};
	mov.b32 	%r146, 0;
$L__BB0_2:
	ld.global.f32 	%f73, [%rd4];
	ld.global.f32 	%f74, [%rd5];
	fma.rn.f32 	%f75, %f20, %f74, %f73;
	ld.global.f32 	%f76, [%rd1];
	fma.rn.f32 	%f77, %f1, %f76, %f75;
	ld.global.f32 	%f78, [%rd1+8];
	fma.rn.f32 	%f3, %f2, %f78, %f77;
	st.global.f32 	[%rd4], %f3;
	ld.global.f32 	%f4, [%rd5];
	mul.f32 	%f79, %f3, 0f3F22F983;
	cvt.rni.s32.f32 	%r150, %f79;
	cvt.rn.f32.s32 	%f80, %r150;
	fma.rn.f32 	%f81, %f80, 0fBFC90FDA, %f3;
	fma.rn.f32 	%f82, %f80, 0fB3A22168, %f81;
	fma.rn.f32 	%f138, %f80, 0fA7C234C5, %f82;
	abs.f32 	%f6, %f3;
	setp.ltu.f32 	%p11, %f6, 0f47CE4780;
	@%p11 bra 	$L__BB0_10;
	setp.neu.f32 	%p12, %f6, 0f7F800000;
	@%p12 bra 	$L__BB0_5;
	mov.f32 	%f85, 0f00000000;
	mul.rn.f32 	%f138, %f3, %f85;
	mov.b32 	%r150, 0;
	bra.uni 	$L__BB0_10;
$L__BB0_5:
	mov.b32 	%r10, %f3;
	mov.b64 	%rd72, 0;
	mov.b32 	%r147, 0;
	mov.u64 	%rd70, __cudart_i2opi_f;
	mov.u64 	%rd71, %rd3;
$L__BB0_6:
	.pragma "nounroll";
	ld.global.nc.u32 	%r95, [%rd70];
	shl.b32 	%r96, %r10, 8;
	or.b32  	%r97, %r96, -2147483648;
	mad.wide.u32 	%rd33, %r95, %r97, %rd72;
	shr.u64 	%rd72, %rd33, 32;
	st.local.u32 	[%rd71], %rd33;
	add.s32 	%r147, %r147, 1;
	add.s64 	%rd71, %rd71, 4;
	add.s64 	%rd70, %rd70, 4;
	setp.ne.s32 	%p13, %r147, 6;
	@%p13 bra 	$L__BB0_6;
	shr.u32 	%r98, %r10, 23;
	st.local.u32 	[%rd3+24], %rd72;
	and.b32  	%r13, %r98, 31;
	and.b32  	%r99, %r98, 224;
	add.s32 	%r100, %r99, -128;
	shr.u32 	%r101, %r100, 5;
	mul.wide.u32 	%rd34, %r101, 4;
	sub.s64 	%rd13, %rd3, %rd34;
	ld.local.u32 	%r148, [%rd13+24];
	ld.local.u32 	%r149, [%rd13+20];
	setp.eq.s32 	%p14, %r13, 0;
	@%p14 bra 	$L__BB0_9;
	shf.l.wrap.b32 	%r148, %r149, %r148, %r13;
	ld.local.u32 	%r102, [%rd13+16];
	shf.l.wrap.b32 	%r149, %r102, %r149, %r13;
$L__BB0_9:
	shr.u32 	%r103, %r148, 30;
	shf.l.wrap.b32 	%r104, %r149, %r148, 2;
	shl.b32 	%r105, %r149, 2;
	shr.u32 	%r106, %r104, 31;
	add.s32 	%r107, %r106, %r103;
	neg.s32 	%r108, %r107;
	setp.lt.s32 	%p15, %r10, 0;
	selp.b32 	%r150, %r108, %r107, %p15;
	xor.b32  	%r109, %r104, %r10;
	shr.s32 	%r110, %r104, 31;
	xor.b32  	%r111, %r110, %r104;
	xor.b32  	%r112, %r110, %r105;
	cvt.u64.u32 	%rd35, %r111;
	shl.b64 	%rd36, %rd35, 32;
	cvt.u64.u32 	%rd37, %r112;
	or.b64  	%rd38, %rd36, %rd37;
	cvt.rn.f64.s64 	%fd18, %rd38;
	mul.f64 	%fd19, %fd18, 0d3BF921FB54442D19;
	cvt.rn.f32.f64 	%f83, %fd19;
	neg.f32 	%f84, %f83;
	setp.lt.s32 	%p16, %r109, 0;
	selp.f32 	%f138, %f84, %f83, %p16;
$L__BB0_10:
	ld.param.u64 	%rd67, [_Z14particleFilterPfS_fiiS_S_S_S_S_S_f_param_9];
	setp.gt.u32 	%p17, %r5, 2146435070;
	mul.rn.f32 	%f86, %f138, %f138;
	and.b32  	%r114, %r150, 1;
	setp.eq.b32 	%p18, %r114, 1;
	selp.f32 	%f87, 0f3F800000, %f138, %p18;
	fma.rn.f32 	%f88, %f86, %f87, 0f00000000;
	fma.rn.f32 	%f89, %f86, 0f37CBAC00, 0fBAB607ED;
	selp.f32 	%f90, %f89, 0fB94D4153, %p18;
	selp.f32 	%f91, 0f3D2AAABB, 0f3C0885E4, %p18;
	fma.rn.f32 	%f92, %f90, %f86, %f91;
	selp.f32 	%f93, 0fBEFFFFFF, 0fBE2AAAA8, %p18;
	fma.rn.f32 	%f94, %f92, %f86, %f93;
	fma.rn.f32 	%f95, %f94, %f88, %f87;
	and.b32  	%r115, %r150, 2;
	setp.eq.s32 	%p19, %r115, 0;
	mov.f32 	%f96, 0f00000000;
	sub.f32 	%f97, %f96, %f95;
	selp.f32 	%f98, %f95, %f97, %p19;
	mul.f32 	%f99, %f98, 0fC11CF5C3;
	fma.rn.f32 	%f100, %f20, %f99, %f4;
	ld.global.f32 	%f101, [%rd1+4];
	fma.rn.f32 	%f102, %f1, %f101, %f100;
	ld.global.f32 	%f103, [%rd1+12];
	fma.rn.f32 	%f104, %f2, %f103, %f102;
	st.global.f32 	[%rd5], %f104;
	bar.sync 	0;
	cvta.to.global.u64 	%rd39, %rd67;
	mul.wide.u32 	%rd40, %r146, 4;
	add.s64 	%rd41, %rd39, %rd40;
	ld.global.f32 	%f10, [%rd41];
	mov.f64 	%fd62, %fd4;
	@%p17 bra 	$L__BB0_12;
	setp.gt.u32 	%p20, %r7, 1073127582;
	selp.f64 	%fd20, %fd6, %fd5, %p20;
	selp.u32 	%r116, 1, 0, %p20;
	add.s32 	%r117, %r6, %r116;
	add.f64 	%fd21, %fd20, 0dBFF0000000000000;
	add.f64 	%fd22, %fd20, 0d3FF0000000000000;
	rcp.approx.ftz.f64 	%fd23, %fd22;
	neg.f64 	%fd24, %fd22;
	fma.rn.f64 	%fd25, %fd24, %fd23, 0d3FF0000000000000;
	fma.rn.f64 	%fd26, %fd25, %fd25, %fd25;
	fma.rn.f64 	%fd27, %fd26, %fd23, %fd23;
	mul.f64 	%fd28, %fd21, %fd27;
	fma.rn.f64 	%fd29, %fd21, %fd27, %fd28;
	mul.f64 	%fd30, %fd29, %fd29;
	fma.rn.f64 	%fd31, %fd30, 0d3EB1380B3AE80F1E, 0d3ED0EE258B7A8B04;
	fma.rn.f64 	%fd32, %fd31, %fd30, 0d3EF3B2669F02676F;
	fma.rn.f64 	%fd33, %fd32, %fd30, 0d3F1745CBA9AB0956;
	fma.rn.f64 	%fd34, %fd33, %fd30, 0d3F3C71C72D1B5154;
	fma.rn.f64 	%fd35, %fd34, %fd30, 0d3F624924923BE72D;
	fma.rn.f64 	%fd36, %fd35, %fd30, 0d3F8999999999A3C4;
	fma.rn.f64 	%fd37, %fd36, %fd30, 0d3FB5555555555554;
	sub.f64 	%fd38, %fd21, %fd29;
	add.f64 	%fd39, %fd38, %fd38;
	neg.f64 	%fd40, %fd29;
	fma.rn.f64 	%fd41, %fd40, %fd21, %fd39;
	mul.f64 	%fd42, %fd27, %fd41;
	mul.f64 	%fd43, %fd30, %fd37;
	fma.rn.f64 	%fd44, %fd43, %fd29, %fd42;
	xor.b32  	%r118, %r117, -2147483648;
	mov.b32 	%r119, 1127219200;
	mov.b64 	%fd45, {%r118, %r119};
	sub.f64 	%fd46, %fd45, %fd1;
	fma.rn.f64 	%fd47, %fd46, 0d3FE62E42FEFA39EF, %fd29;
	fma.rn.f64 	%fd48, %fd46, 0dBFE62E42FEFA39EF, %fd47;
	sub.f64 	%fd49, %fd48, %fd29;
	sub.f64 	%fd50, %fd44, %fd49;
	fma.rn.f64 	%fd51, %fd46, 0d3C7ABC9E3B39803F, %fd50;
	add.f64 	%fd62, %fd47, %fd51;
$L__BB0_12:
	cvt.rn.f64.u32 	%fd52, %r40;
	mul.f64 	%fd53, %fd52, 0dBFE0000000000000;
	mul.f64 	%fd54, %fd53, %fd62;
	sub.f64 	%fd55, %fd54, %fd2;
	cvt.rn.f32.f64 	%f11, %fd55;
	ld.global.f32 	%f12, [%rd4];
	mul.f32 	%f105, %f12, 0f3F22F983;
	cvt.rni.s32.f32 	%r154, %f105;
	cvt.rn.f32.s32 	%f106, %r154;
	fma.rn.f32 	%f107, %f106, 0fBFC90FDA, %f12;
	fma.rn.f32 	%f108, %f106, 0fB3A22168, %f107;
	fma.rn.f32 	%f139, %f106, 0fA7C234C5, %f108;
	abs.f32 	%f14, %f12;
	setp.ltu.f32 	%p21, %f14, 0f47CE4780;
	@%p21 bra 	$L__BB0_20;
	setp.neu.f32 	%p22, %f14, 0f7F800000;
	@%p22 bra 	$L__BB0_15;
	mov.f32 	%f111, 0f00000000;
	mul.rn.f32 	%f139, %f12, %f111;
	mov.b32 	%r154, 0;
	bra.uni 	$L__BB0_20;
$L__BB0_15:
	mov.b32 	%r23, %f12;
	mov.b64 	%rd73, 0;
	mov.b32 	%r151, 0;
$L__BB0_16:
	.pragma "nounroll";
	mul.wide.u32 	%rd43, %r151, 4;
	mov.u64 	%rd44, __cudart_i2opi_f;
	add.s64 	%rd45, %rd44, %rd43;
	ld.global.nc.u32 	%r121, [%rd45];
	shl.b32 	%r122, %r23, 8;
	or.b32  	%r123, %r122, -2147483648;
	mad.wide.u32 	%rd46, %r121, %r123, %rd73;
	shr.u64 	%rd73, %rd46, 32;
	add.s64 	%rd47, %rd2, %rd43;
	st.local.u32 	[%rd47], %rd46;
	add.s32 	%r151, %r151, 1;
	setp.ne.s32 	%p23, %r151, 6;
	@%p23 bra 	$L__BB0_16;
	shr.u32 	%r124, %r23, 23;
	st.local.u32 	[%rd2+24], %rd73;
	and.b32  	%r26, %r124, 31;
	and.b32  	%r125, %r124, 224;
	add.s32 	%r126, %r125, -128;
	shr.u32 	%r127, %r126, 5;
	mul.wide.u32 	%rd48, %r127, 4;
	sub.s64 	%rd16, %rd2, %rd48;
	ld.local.u32 	%r152, [%rd16+24];
	ld.local.u32 	%r153, [%rd16+20];
	setp.eq.s32 	%p24, %r26, 0;
	@%p24 bra 	$L__BB0_19;
	shf.l.wrap.b32 	%r152, %r153, %r152, %r26;
	ld.local.u32 	%r128, [%rd16+16];
	shf.l.wrap.b32 	%r153, %r128, %r153, %r26;
$L__BB0_19:
	shr.u32 	%r129, %r152, 30;
	shf.l.wrap.b32 	%r130, %r153, %r152, 2;
	shl.b32 	%r131, %r153, 2;
	shr.u32 	%r132, %r130, 31;
	add.s32 	%r133, %r132, %r129;
	neg.s32 	%r134, %r133;
	setp.lt.s32 	%p25, %r23, 0;
	selp.b32 	%r154, %r134, %r133, %p25;
	xor.b32  	%r135, %r130, %r23;
	shr.s32 	%r136, %r130, 31;
	xor.b32  	%r137, %r136, %r130;
	xor.b32  	%r138, %r136, %r131;
	cvt.u64.u32 	%rd49, %r137;
	shl.b64 	%rd50, %rd49, 32;
	cvt.u64.u32 	%rd51, %r138;
	or.b64  	%rd52, %rd50, %rd51;
	cvt.rn.f64.s64 	%fd56, %rd52;
	mul.f64 	%fd57, %fd56, 0d3BF921FB54442D19;
	cvt.rn.f32.f64 	%f109, %fd57;
	neg.f32 	%f110, %f109;
	setp.lt.s32 	%p26, %r135, 0;
	selp.f32 	%f139, %f110, %f109, %p26;
$L__BB0_20:
	setp.eq.s32 	%p27, %r40, 1;
	mul.rn.f32 	%f112, %f139, %f139;
	and.b32  	%r140, %r154, 1;
	setp.eq.b32 	%p28, %r140, 1;
	selp.f32 	%f113, 0f3F800000, %f139, %p28;
	fma.rn.f32 	%f114, %f112, %f113, 0f00000000;
	fma.rn.f32 	%f115, %f112, 0f37CBAC00, 0fBAB607ED;
	selp.f32 	%f116, %f115, 0fB94D4153, %p28;
	selp.f32 	%f117, 0f3D2AAABB, 0f3C0885E4, %p28;
	fma.rn.f32 	%f118, %f116, %f112, %f117;
	selp.f32 	%f119, 0fBEFFFFFF, 0fBE2AAAA8, %p28;
	fma.rn.f32 	%f120, %f118, %f112, %f119;
	fma.rn.f32 	%f121, %f120, %f114, %f113;
	and.b32  	%r141, %r154, 2;
	setp.eq.s32 	%p29, %r141, 0;
	mov.f32 	%f122, 0f00000000;
	sub.f32 	%f123, %f122, %f121;
	selp.f32 	%f124, %f121, %f123, %p29;
	sub.f32 	%f125, %f10, %f124;
	mul.f32 	%f126, %f125, %f125;
	cvt.f64.f32 	%fd58, %f126;
	mul.f64 	%fd59, %fd3, %fd58;
	cvt.f64.f32 	%fd60, %f11;
	sub.f64 	%fd61, %fd60, %fd59;
	cvt.rn.f32.f64 	%f127, %fd61;
	st.global.f32 	[%rd6], %f127;
	bar.sync 	0;
	@%p27 bra 	$L__BB0_32;
	mov.u32 	%r155, %r40;
$L__BB0_22:
	setp.ge.s32 	%p30, %r3, %r155;
	mov.f32 	%f140, 0fFF7FFFFF;
	@%p30 bra 	$L__BB0_24;
	ld.global.f32 	%f140, [%rd6];
$L__BB0_24:
	setp.lt.u32 	%p31, %r1, 2;
	st.shared.f32 	[%r4], %f140;
	bar.sync 	0;
	@%p31 bra 	$L__BB0_29;
	mov.u32 	%r156, %r1;
$L__BB0_26:
	shr.u32 	%r37, %r156, 1;
	setp.ge.u32 	%p32, %r2, %r37;
	@%p32 bra 	$L__BB0_28;
	ld.shared.f32 	%f129, [%r4];
	shl.b32 	%r142, %r37, 2;
	add.s32 	%r143, %r4, %r142;
	ld.shared.f32 	%f130, [%r143];
	setp.lt.f32 	%p33, %f129, %f130;
	selp.f32 	%f131, %f130, %f129, %p33;
	st.shared.f32 	[%r4], %f131;
$L__BB0_28:
	bar.sync 	0;
	setp.gt.u32 	%p34, %r156, 3;
	mov.u32 	%r156, %r37;
	@%p34 bra 	$L__BB0_26;
$L__BB0_29:
	setp.ne.s32 	%p35, %r2, 0;
	@%p35 bra 	$L__BB0_31;
	ld.param.u64 	%rd68, [_Z14particleFilterPfS_fiiS_S_S_S_S_S_f_param_10];
	ld.shared.f32 	%f132, [shared_ws];
	mov.u32 	%r144, %ctaid.x;
	cvta.to.global.u64 	%rd53, %rd68;
	mul.wide.u32 	%rd54, %r144, 4;
	add.s64 	%rd55, %rd53, %rd54;
	st.global.f32 	[%rd55], %f132;
$L__BB0_31:
	cvt.rn.f32.u32 	%f133, %r155;
	mul.f32 	%f134, %f133, 0f3E800000;
	cvt.rpi.f32.f32 	%f135, %f134;
	cvt.rzi.s32.f32 	%r155, %f135;
	setp.gt.s32 	%p36, %r155, 1;
	@%p36 bra 	$L__BB0_22;
$L__BB0_32:
	ld.param.u64 	%rd69, [_Z14particleFilterPfS_fiiS_S_S_S_S_S_f_param_10];
	ld.param.u64 	%rd63, [_Z14particleFilterPfS_fiiS_S_S_S_S_S_f_param_1];
	ld.param.u64 	%rd62, [_Z14particleFilterPfS_fiiS_S_S_S_S_S_f_param_0];
	bar.sync 	0;
	cvta.to.global.u64 	%rd56, %rd69;
	ld.global.f32 	%f136, [%rd56];
	mad.lo.s32 	%r145, %r146, %r40, %r3;
	cvta.to.global.u64 	%rd57, %rd62;
	mul.wide.s32 	%rd58, %r145, 4;
	add.s64 	%rd59, %rd57, %rd58;
	st.global.f32 	[%rd59], %f136;
	cvta.to.global.u64 	%rd60, %rd63;
	add.s64 	%rd61, %rd60, %rd58;
	st.global.f32 	[%rd61], %f136;
	add.s32 	%r146, %r146, 1;
	setp.ne.s32 	%p37, %r146, %r40;
	@%p37 bra 	$L__BB0_2;
$L__BB0_33:
	ret;

}


// ===== COMPILED SASS (sm_100) =====

	.target	sm_100

	.elftype	@"ET_EXEC"


//--------------------- .note.nv.tkinfo           --------------------------
	.section	.note.nv.tkinfo,"",@"SHT_NOTE"
	.sectionflags	@"SHF_NOTE_NV_TKINFO"
	.tkinfo
        /*0018*/ 	.word	0x00000002
        /*0030*/ 	.string	""
        /*0030*/ 	.string	"ptxas"
        /*0030*/ 	.string	"Cuda compilation tools, release 13.0, V13.0.88"
        /*0030*/ 	.string	"Build cuda_13.0.r13.0/compiler.36424714_0"
        /*0030*/ 	.string	"-arch sm_100 -m 64 "



//--------------------- .note.nv.cuinfo           --------------------------
	.section	.note.nv.cuinfo,"",@"SHT_NOTE"
	.sectionflags	@"SHF_NOTE_NV_CUINFO"
        /*0018*/ 	.short	0x0002
        /*001a*/ 	.short	0x0064
        /*001c*/ 	.short	0x0082
	.zero		2


//--------------------- .nv.info                  --------------------------
	.section	.nv.info,"",@"SHT_CUDA_INFO"
	.align	4


	//----- nvinfo : EIATTR_REGCOUNT
	.align		4
        /*0000*/ 	.byte	0x04, 0x2f
        /*0002*/ 	.short	(.L_11 - .L_10)
	.align		4
.L_10:
        /*0004*/ 	.word	index@(_Z14particleFilterPfS_fiiS_S_S_S_S_S_f)
        /*0008*/ 	.word	0x00000020


	//----- nvinfo : EIATTR_FRAME_SIZE
	.align		4
.L_11:
        /*000c*/ 	.byte	0x04, 0x11
        /*000e*/ 	.short	(.L_13 - .L_12)
	.align		4
.L_12:
        /*0010*/ 	.word	index@($__internal_1_$__cuda_sm20_sqrt_rn_f32_slowpath)
        /*0014*/ 	.word	0x00000020


	//----- nvinfo : EIATTR_FRAME_SIZE
	.align		4
.L_13:
        /*0018*/ 	.byte	0x04, 0x11
        /*001a*/ 	.short	(.L_15 - .L_14)
	.align		4
.L_14:
        /*001c*/ 	.word	index@($__internal_0_$__cuda_sm20_div_rn_f64_full)
        /*0020*/ 	.word	0x00000020


	//----- nvinfo : EIATTR_FRAME_SIZE
	.align		4
.L_15:
        /*0024*/ 	.byte	0x04, 0x11
        /*0026*/ 	.short	(.L_17 - .L_16)
	.align		4
.L_16:
        /*0028*/ 	.word	index@(_Z14particleFilterPfS_fiiS_S_S_S_S_S_f)
        /*002c*/ 	.word	0x00000020


	//----- nvinfo : EIATTR_MIN_STACK_SIZE
	.align		4
.L_17:
        /*0030*/ 	.byte	0x04, 0x12
        /*0032*/ 	.short	(.L_19 - .L_18)
	.align		4
.L_18:
        /*0034*/ 	.word	index@(_Z14particleFilterPfS_fiiS_S_S_S_S_S_f)
        /*0038*/ 	.word	0x00000020
.L_19:


//--------------------- .nv.compat                --------------------------
	.section	.nv.compat,"",@"SHT_CUDA_COMPAT_INFO"
	.align	4
        /*0000*/ 	.byte	0x02, 0x09, 0x00, 0x00, 0x02, 0x02, 0x01, 0x00, 0x02, 0x05, 0x05, 0x00, 0x03, 0x07, 0x01, 0x01
        /*0010*/ 	.byte	0x02, 0x03, 0x00, 0x00, 0x02, 0x06, 0x01, 0x00, 0x04, 0x0b, 0x08, 0x00, 0x01, 0x00, 0x00, 0x00
        /*0020*/ 	.byte	0x00, 0x00, 0x00, 0x00


//--------------------- .nv.info._Z14particleFilterPfS_fiiS_S_S_S_S_S_f --------------------------
	.section	.nv.info._Z14particleFilterPfS_fiiS_S_S_S_S_S_f,"",@"SHT_CUDA_INFO"
	.sectionflags	@""
	.align	4


	//----- nvinfo : EIATTR_CUDA_API_VERSION
	.align		4
        /*0000*/ 	.byte	0x04, 0x37
        /*0002*/ 	.short	(.L_21 - .L_20)
.L_20:
        /*0004*/ 	.word	0x00000082


	//----- nvinfo : EIATTR_KPARAM_INFO
	.align		4
.L_21:
        /*0008*/ 	.byte	0x04, 0x17
        /*000a*/ 	.short	(.L_23 - .L_22)
.L_22:
        /*000c*/ 	.word	0x00000000
        /*0010*/ 	.short	0x000b
        /*0012*/ 	.short	0x0050
        /*0014*/ 	.byte	0x00, 0xf0, 0x11, 0x00


	//----- nvinfo : EIATTR_KPARAM_INFO
	.align		4
.L_23:
        /*0018*/ 	.byte	0x04, 0x17
        /*001a*/ 	.short	(.L_25 - .L_24)
.L_24:
        /*001c*/ 	.word	0x00000000
        /*0020*/ 	.short	0x000a
        /*0022*/ 	.short	0x0048
        /*0024*/ 	.byte	0x00, 0xf5, 0x21, 0x00


	//----- nvinfo : EIATTR_KPARAM_INFO
	.align		4
.L_25:
        /*0028*/ 	.byte	0x04, 0x17
        /*002a*/ 	.short	(.L_27 - .L_26)
.L_26:
        /*002c*/ 	.word	0x00000000
        /*0030*/ 	.short	0x0009
        /*0032*/ 	.short	0x0040
        /*0034*/ 	.byte	0x00, 0xf5, 0x21, 0x00


	//----- nvinfo : EIATTR_KPARAM_INFO
	.align		4
.L_27:
        /*0038*/ 	.byte	0x04, 0x17
        /*003a*/ 	.short	(.L_29 - .L_28)
.L_28:
        /*003c*/ 	.word	0x00000000
        /*0040*/ 	.short	0x0008
        /*0042*/ 	.short	0x0038
        /*0044*/ 	.byte	0x00, 0xf5, 0x21, 0x00


	//----- nvinfo : EIATTR_KPARAM_INFO
	.align		4
.L_29:
        /*0048*/ 	.byte	0x04, 0x17
        /*004a*/ 	.short	(.L_31 - .L_30)
.L_30:
        /*004c*/ 	.word	0x00000000
        /*0050*/ 	.short	0x0007
        /*0052*/ 	.short	0x0030
        /*0054*/ 	.byte	0x00, 0xf5, 0x21, 0x00


	//----- nvinfo : EIATTR_KPARAM_INFO
	.align		4
.L_31:
        /*0058*/ 	.byte	0x04, 0x17
        /*005a*/ 	.short	(.L_33 - .L_32)
.L_32:
        /*005c*/ 	.word	0x00000000
        /*0060*/ 	.short	0x0006
        /*0062*/ 	.short	0x0028
        /*0064*/ 	.byte	0x00, 0xf5, 0x21, 0x00


	//----- nvinfo : EIATTR_KPARAM_INFO
	.align		4
.L_33:
        /*0068*/ 	.byte	0x04, 0x17
        /*006a*/ 	.short	(.L_35 - .L_34)
.L_34:
        /*006c*/ 	.word	0x00000000
        /*0070*/ 	.short	0x0005
        /*0072*/ 	.short	0x0020
        /*0074*/ 	.byte	0x00, 0xf5, 0x21, 0x00


	//----- nvinfo : EIATTR_KPARAM_INFO
	.align		4
.L_35:
        /*0078*/ 	.byte	0x04, 0x17
        /*007a*/ 	.short	(.L_37 - .L_36)
.L_36:
        /*007c*/ 	.word	0x00000000
        /*0080*/ 	.short	0x0004
        /*0082*/ 	.short	0x0018
        /*0084*/ 	.byte	0x00, 0xf0, 0x11, 0x00


	//----- nvinfo : EIATTR_KPARAM_INFO
	.align		4
.L_37:
        /*0088*/ 	.byte	0x04, 0x17
        /*008a*/ 	.short	(.L_39 - .L_38)
.L_38:
        /*008c*/ 	.word	0x00000000
        /*0090*/ 	.short	0x0003
        /*0092*/ 	.short	0x0014
        /*0094*/ 	.byte	0x00, 0xf0, 0x11, 0x00


	//----- nvinfo : EIATTR_KPARAM_INFO
	.align		4
.L_39:
        /*0098*/ 	.byte	0x04, 0x17
        /*009a*/ 	.short	(.L_41 - .L_40)
.L_40:
        /*009c*/ 	.word	0x00000000
        /*00a0*/ 	.short	0x0002
        /*00a2*/ 	.short	0x0010
        /*00a4*/ 	.byte	0x00, 0xf0, 0x11, 0x00


	//----- nvinfo : EIATTR_KPARAM_INFO
	.align		4
.L_41:
        /*00a8*/ 	.byte	0x04, 0x17
        /*00aa*/ 	.short	(.L_43 - .L_42)
.L_42:
        /*00ac*/ 	.word	0x00000000
        /*00b0*/ 	.short	0x0001
        /*00b2*/ 	.short	0x0008
        /*00b4*/ 	.byte	0x00, 0xf5, 0x21, 0x00


	//----- nvinfo : EIATTR_KPARAM_INFO
	.align		4
.L_43:
        /*00b8*/ 	.byte	0x04, 0x17
        /*00ba*/ 	.short	(.L_45 - .L_44)
.L_44:
        /*00bc*/ 	.word	0x00000000
        /*00c0*/ 	.short	0x0000
        /*00c2*/ 	.short	0x0000
        /*00c4*/ 	.byte	0x00, 0xf5, 0x21, 0x00


	//----- nvinfo : EIATTR_SPARSE_MMA_MASK
	.align		4
.L_45:
        /*00c8*/ 	.byte	0x03, 0x50
        /*00ca*/ 	.short	0x0000


	//----- nvinfo : EIATTR_MAXREG_COUNT
	.align		4
        /*00cc*/ 	.byte	0x03, 0x1b
        /*00ce*/ 	.short	0x00ff


	//----- nvinfo : EIATTR_NUM_BARRIERS
	.align		4
        /*00d0*/ 	.byte	0x02, 0x4c
        /*00d2*/ 	.byte	0x01
	.zero		1


	//----- nvinfo : EIATTR_MERCURY_ISA_VERSION
	.align		4
        /*00d4*/ 	.byte	0x03, 0x5f
        /*00d6*/ 	.short	0x0101


	//----- nvinfo : EIATTR_VRC_CTA_INIT_COUNT
	.align		4
        /*00d8*/ 	.byte	0x02, 0x4a
	.zero		1
	.zero		1


	//----- nvinfo : EIATTR_EXIT_INSTR_OFFSETS
	.align		4
        /*00dc*/ 	.byte	0x04, 0x1c
        /*00de*/ 	.short	(.L_47 - .L_46)


	//   ....[0]....
.L_46:
        /*00e0*/ 	.word	0x00000040


	//   ....[1]....
        /*00e4*/ 	.word	0x00001c00


	//----- nvinfo : EIATTR_CRS_STACK_SIZE
	.align		4
.L_47:
        /*00e8*/ 	.byte	0x04, 0x1e
        /*00ea*/ 	.short	(.L_49 - .L_48)
.L_48:
        /*00ec*/ 	.word	0x00000000


	//----- nvinfo : EIATTR_CBANK_PARAM_SIZE
	.align		4
.L_49:
        /*00f0*/ 	.byte	0x03, 0x19
        /*00f2*/ 	.short	0x0054


	//----- nvinfo : EIATTR_PARAM_CBANK
	.align		4
        /*00f4*/ 	.byte	0x04, 0x0a
        /*00f6*/ 	.short	(.L_51 - .L_50)
	.align		4
.L_50:
        /*00f8*/ 	.word	index@(.nv.constant0._Z14particleFilterPfS_fiiS_S_S_S_S_S_f)
        /*00fc*/ 	.short	0x0380
        /*00fe*/ 	.short	0x0054


	//----- nvinfo : EIATTR_SW_WAR
	.align		4
.L_51:
        /*0100*/ 	.byte	0x04, 0x36
        /*0102*/ 	.short	(.L_53 - .L_52)
.L_52:
        /*0104*/ 	.word	0x00000008
.L_53:


//--------------------- .nv.callgraph             --------------------------
	.section	.nv.callgraph,"",@"SHT_CUDA_CALLGRAPH"
	.align	4
	.sectionentsize	8
	.align		4
        /*0000*/ 	.word	0x00000000
	.align		4
        /*0004*/ 	.word	0xffffffff
	.align		4
        /*0008*/ 	.word	0x00000000
	.align		4
        /*000c*/ 	.word	0xfffffffe
	.align		4
        /*0010*/ 	.word	0x00000000
	.align		4
        /*0014*/ 	.word	0xfffffffd
	.align		4
        /*0018*/ 	.word	0x00000000
	.align		4
        /*001c*/ 	.word	0xfffffffc


//--------------------- .nv.constant4             --------------------------
	.section	.nv.constant4,"a",@progbits
	.align	8
	.align		8
.nv.constant4:
        /*0000*/ 	.dword	precalc_xorwow_matrix
	.align		8
        /*0008*/ 	.dword	precalc_xorwow_offset_matrix
	.align		8
        /*0010*/ 	.dword	mrg32k3aM1
	.align		8
        /*0018*/ 	.dword	mrg32k3aM2
	.align		8
        /*0020*/ 	.dword	mrg32k3aM1SubSeq
	.align		8
        /*0028*/ 	.dword	mrg32k3aM2SubSeq
	.align		8
        /*0030*/ 	.dword	mrg32k3aM1Seq
	.align		8
        /*0038*/ 	.dword	mrg32k3aM2Seq
	.align		8
        /*0040*/ 	.dword	__cudart_i2opi_f


//--------------------- .nv.constant3             --------------------------
	.section	.nv.constant3,"a",@progbits
	.align	8
.nv.constant3:
	.type		__cr_lgamma_table,@object
	.size		__cr_lgamma_table,(.L_8 - __cr_lgamma_table)
__cr_lgamma_table:
        /*0000*/ 	.byte	0x00, 0x00, 0x00, 0x00, 0x00, 0x00, 0x00, 0x00, 0x00, 0x00, 0x00, 0x00, 0x00, 0x00, 0x00, 0x00
        /*0010*/ 	.byte	0xef, 0x39, 0xfa, 0xfe, 0x42, 0x2e, 0xe6, 0x3f, 0x02, 0x20, 0x2a, 0xfa, 0x0b, 0xab, 0xfc, 0x3f
        /*0020*/ 	.byte	0xf9, 0x2c, 0x92, 0x7c, 0xa7, 0x6c, 0x09, 0x40, 0xc9, 0x79, 0x44, 0x3c, 0x64, 0x26, 0x13, 0x40
        /*0030*/ 	.byte	0xca, 0x01, 0xcf, 0x3a, 0x27, 0x51, 0x1a, 0x40, 0x30, 0xcc, 0x2d, 0xf3, 0xe1, 0x0c, 0x21, 0x40
        /*0040*/ 	.byte	0x0d, 0xb7, 0xfc, 0x82, 0x8e, 0x35, 0x25, 0x40
.L_8:


//--------------------- .text._Z14particleFilterPfS_fiiS_S_S_S_S_S_f --------------------------
	.section	.text._Z14particleFilterPfS_fiiS_S_S_S_S_S_f,"ax",@progbits
	.align	128
        .global         _Z14particleFilterPfS_fiiS_S_S_S_S_S_f
        .type           _Z14particleFilterPfS_fiiS_S_S_S_S_S_f,@function
        .size           _Z14particleFilterPfS_fiiS_S_S_S_S_S_f,(.L_x_23 - _Z14particleFilterPfS_fiiS_S_S_S_S_S_f)
        .other          _Z14particleFilterPfS_fiiS_S_S_S_S_S_f,@"STO_CUDA_ENTRY STV_DEFAULT"
_Z14particleFilterPfS_fiiS_S_S_S_S_S_f:
.text._Z14particleFilterPfS_fiiS_S_S_S_S_S_f:
[----:B------:R-:W0:Y:S08]  /*0000*/  LDC R1, c[0x0][0x37c] ;  /* 0x0000df00ff017b82 */ /* 0x000e300000000800 */
[----:B------:R-:W1:Y:S01]  /*0010*/  LDC R0, c[0x0][0x394] ;  /* 0x0000e500ff007b82 */ /* 0x000e620000000800 */
[----:B0-----:R-:W-:Y:S01]  /*0020*/  VIADD R1, R1, 0xffffffe0 ;  /* 0xffffffe001017836 */ /* 0x001fe20000000000 */
[----:B-1----:R-:W-:-:S13]  /*0030*/  ISETP.GE.AND P0, PT, R0, 0x1, PT ;  /* 0x000000010000780c */ /* 0x002fda0003f06270 */
[----:B------:R-:W-:Y:S05]  /*0040*/  @!P0 EXIT ;  /* 0x000000000000894d */ /* 0x000fea0003800000 */
[----:B------:R-:W0:Y:S01]  /*0050*/  S2R R3, SR_CTAID.X ;  /* 0x0000000000037919 */ /* 0x000e220000002500 */
[----:B------:R-:W0:Y:S01]  /*0060*/  LDCU UR6, c[0x0][0x360] ;  /* 0x00006c00ff0677ac */ /* 0x000e220008000800 */
[----:B------:R-:W-:Y:S01]  /*0070*/  IMAD.MOV.U32 R9, RZ, RZ, 0x3e055027 ;  /* 0x3e055027ff097424 */ /* 0x000fe200078e00ff */
[----:B------:R-:W-:Y:S01]  /*0080*/  BSSY.RECONVERGENT B0, `(.L_x_0) ;  /* 0x0000044000007945 */ /* 0x000fe20003800200 */
[----:B------:R-:W0:Y:S02]  /*0090*/  S2R R0, SR_TID.X ;  /* 0x0000000000007919 */ /* 0x000e240000002100 */
[----:B0-----:R-:W-:-:S05]  /*00a0*/  IMAD R6, R3, UR6, R0 ;  /* 0x0000000603067c24 */ /* 0x001fca000f8e0200 */
[C---:B------:R-:W-:Y:S02]  /*00b0*/  LOP3.LUT R3, R6.reuse, 0xaad26b49, RZ, 0x3c, !PT ;  /* 0xaad26b4906037812 */ /* 0x040fe400078e3cff */
[----:B------:R-:W-:-:S03]  /*00c0*/  ISETP.GT.AND P0, PT, R6, -0x1, PT ;  /* 0xffffffff0600780c */ /* 0x000fc60003f04270 */
[----:B------:R-:W-:-:S04]  /*00d0*/  IMAD R3, R3, 0x4182bed5, RZ ;  /* 0x4182bed503037824 */ /* 0x000fc800078e02ff */
[C---:B------:R-:W-:Y:S02]  /*00e0*/  VIADD R2, R3.reuse, 0x75bcd15 ;  /* 0x075bcd1503027836 */ /* 0x040fe40000000000 */
[----:B------:R-:W-:-:S03]  /*00f0*/  VIADD R4, R3, 0x583f19 ;  /* 0x00583f1903047836 */ /* 0x000fc60000000000 */
[----:B------:R-:W-:Y:S02]  /*0100*/  SHF.R.U32.HI R5, RZ, 0x2, R2 ;  /* 0x00000002ff057819 */ /* 0x000fe40000011602 */
[----:B------:R-:W-:Y:S02]  /*0110*/  SHF.L.U32 R7, R4, 0x4, RZ ;  /* 0x0000000404077819 */ /* 0x000fe400000006ff */
[----:B------:R-:W-:Y:S01]  /*0120*/  LOP3.LUT R5, R5, R2, RZ, 0x3c, !PT ;  /* 0x0000000205057212 */ /* 0x000fe200078e3cff */
[C---:B------:R-:W-:Y:S02]  /*0130*/  VIADD R2, R3.reuse, 0xd9f6dc18 ;  /* 0xd9f6dc1803027836 */ /* 0x040fe40000000000 */
[----:B------:R-:W-:Y:S02]  /*0140*/  @!P0 VIADD R2, R3, 0x8c565a5f ;  /* 0x8c565a5f03028836 */ /* 0x000fe40000000000 */
[----:B------:R-:W-:-:S05]  /*0150*/  IMAD.SHL.U32 R8, R5, 0x2, RZ ;  /* 0x0000000205087824 */ /* 0x000fca00078e00ff */
[----:B------:R-:W-:Y:S01]  /*0160*/  LOP3.LUT R8, R4, R7, R8, 0x96, !PT ;  /* 0x0000000704087212 */ /* 0x000fe200078e9608 */
[----:B------:R-:W-:-:S03]  /*0170*/  HFMA2 R7, -RZ, RZ, 0.1171875, 0 ;  /* 0x2f800000ff077431 */ /* 0x000fc600000001ff */
[----:B------:R-:W-:-:S04]  /*0180*/  LOP3.LUT R5, R8, R5, RZ, 0x3c, !PT ;  /* 0x0000000508057212 */ /* 0x000fc800078e3cff */
[----:B------:R-:W-:-:S04]  /*0190*/  IADD3 R4, PT, PT, R2, 0x587c5, R5 ;  /* 0x000587c502047810 */ /* 0x000fc80007ffe005 */
[----:B------:R-:W-:-:S05]  /*01a0*/  I2FP.F32.U32 R4, R4 ;  /* 0x0000000400047245 */ /* 0x000fca0000201000 */
[----:B------:R-:W-:-:S05]  /*01b0*/  FFMA R4, R4, R7, 1.1641532182693481445e-10 ;  /* 0x2f00000004047423 */ /* 0x000fca0000000007 */
[----:B------:R-:W-:-:S13]  /*01c0*/  FSETP.GEU.AND P0, PT, R4, 1.175494350822287508e-38, PT ;  /* 0x008000000400780b */ /* 0x000fda0003f0e000 */
[----:B------:R-:W-:-:S04]  /*01d0*/  @!P0 FMUL R4, R4, 8388608 ;  /* 0x4b00000004048820 */ /* 0x000fc80000400000 */
[----:B------:R-:W-:-:S05]  /*01e0*/  VIADD R7, R4, 0xc0d55555 ;  /* 0xc0d5555504077836 */ /* 0x000fca0000000000 */
[----:B------:R-:W-:-:S05]  /*01f0*/  LOP3.LUT R7, R7, 0xff800000, RZ, 0xc0, !PT ;  /* 0xff80000007077812 */ /* 0x000fca00078ec0ff */
[----:B------:R-:W-:-:S04]  /*0200*/  IMAD.IADD R8, R4, 0x1, -R7 ;  /* 0x0000000104087824 */ /* 0x000fc800078e0a07 */
[----:B------:R-:W-:Y:S01]  /*0210*/  FADD R10, R8, -1 ;  /* 0xbf800000080a7421 */ /* 0x000fe20000000000 */
[----:B------:R-:W-:Y:S02]  /*0220*/  FSEL R8, RZ, -23, P0 ;  /* 0xc1b80000ff087808 */ /* 0x000fe40000000000 */
[----:B------:R-:W-:Y:S01]  /*0230*/  ISETP.GT.U32.AND P0, PT, R4, 0x7f7fffff, PT ;  /* 0x7f7fffff0400780c */ /* 0x000fe20003f04070 */
[----:B------:R-:W-:-:S04]  /*0240*/  FFMA R9, R10, -R9, 0.14084610342979431152 ;  /* 0x3e1039f60a097423 */ /* 0x000fc80000000809 */
[----:B------:R-:W-:-:S04]  /*0250*/  FFMA R9, R10, R9, -0.12148627638816833496 ;  /* 0xbdf8cdcc0a097423 */ /* 0x000fc80000000009 */
[----:B------:R-:W-:-:S04]  /*0260*/  FFMA R9, R10, R9, 0.13980610668659210205 ;  /* 0x3e0f29550a097423 */ /* 0x000fc80000000009 */
[----:B------:R-:W-:-:S04]  /*0270*/  FFMA R9, R10, R9, -0.16684235632419586182 ;  /* 0xbe2ad8b90a097423 */ /* 0x000fc80000000009 */
[----:B------:R-:W-:-:S04]  /*0280*/  FFMA R9, R10, R9, 0.20012299716472625732 ;  /* 0x3e4ced0b0a097423 */ /* 0x000fc80000000009 */
[----:B------:R-:W-:-:S04]  /*0290*/  FFMA R9, R10, R9, -0.24999669194221496582 ;  /* 0xbe7fff220a097423 */ /* 0x000fc80000000009 */
[----:B------:R-:W-:-:S04]  /*02a0*/  FFMA R9, R10, R9, 0.33333182334899902344 ;  /* 0x3eaaaa780a097423 */ /* 0x000fc80000000009 */
[C---:B------:R-:W-:Y:S01]  /*02b0*/  FFMA R11, R10.reuse, R9, -0.5 ;  /* 0xbf0000000a0b7423 */ /* 0x040fe20000000009 */
[----:B------:R-:W-:Y:S02]  /*02c0*/  I2FP.F32.S32 R9, R7 ;  /* 0x0000000700097245 */ /* 0x000fe40000201400 */
[----:B------:R-:W-:Y:S01]  /*02d0*/  LOP3.LUT R7, R3, 0x159a55e5, RZ, 0x3c, !PT ;  /* 0x159a55e503077812 */ /* 0x000fe200078e3cff */
[C---:B------:R-:W-:Y:S02]  /*02e0*/  FMUL R11, R10.reuse, R11 ;  /* 0x0000000b0a0b7220 */ /* 0x040fe40000400000 */
[----:B------:R-:W-:Y:S01]  /*02f0*/  FFMA R9, R9, 1.1920928955078125e-07, R8 ;  /* 0x3400000009097823 */ /* 0x000fe20000000008 */
[----:B------:R-:W-:Y:S01]  /*0300*/  SHF.R.U32.HI R8, RZ, 0x2, R7 ;  /* 0x00000002ff087819 */ /* 0x000fe20000011607 */
[----:B------:R-:W-:Y:S01]  /*0310*/  FFMA R10, R10, R11, R10 ;  /* 0x0000000b0a0a7223 */ /* 0x000fe2000000000a */
[----:B------:R-:W-:Y:S02]  /*0320*/  MOV R7, 0x7f800000 ;  /* 0x7f80000000077802 */ /* 0x000fe40000000f00 */
[----:B------:R-:W-:Y:S01]  /*0330*/  LOP3.LUT R8, R8, 0x159a55e5, R3, 0x96, !PT ;  /* 0x159a55e508087812 */ /* 0x000fe200078e9603 */
[----:B------:R-:W-:Y:S01]  /*0340*/  FFMA R9, R9, 0.69314718246459960938, R10 ;  /* 0x3f31721809097823 */ /* 0x000fe2000000000a */
[----:B------:R-:W-:-:S02]  /*0350*/  IMAD.SHL.U32 R3, R5, 0x10, RZ ;  /* 0x0000001005037824 */ /* 0x000fc400078e00ff */
[C---:B------:R-:W-:Y:S01]  /*0360*/  @P0 FFMA R9, R4.reuse, R7, +INF ;  /* 0x7f80000004090423 */ /* 0x040fe20000000007 */
[----:B------:R-:W-:Y:S01]  /*0370*/  FSETP.NEU.AND P0, PT, R4, RZ, PT ;  /* 0x000000ff0400720b */ /* 0x000fe20003f0d000 */
[----:B------:R-:W-:Y:S02]  /*0380*/  IMAD.SHL.U32 R7, R8, 0x2, RZ ;  /* 0x0000000208077824 */ /* 0x000fe400078e00ff */
[----:B------:R-:W-:-:S03]  /*0390*/  FMUL R9, R9, -2 ;  /* 0xc000000009097820 */ /* 0x000fc60000400000 */
[----:B------:R-:W-:Y:S02]  /*03a0*/  LOP3.LUT R8, R8, R7, R3, 0x96, !PT ;  /* 0x0000000708087212 */ /* 0x000fe400078e9603 */
[----:B------:R-:W-:Y:S02]  /*03b0*/  FSEL R3, R9, +INF , P0 ;  /* 0x7f80000009037808 */ /* 0x000fe40000000000 */
[----:B------:R-:W-:Y:S02]  /*03c0*/  LOP3.LUT R5, R8, R5, RZ, 0x3c, !PT ;  /* 0x0000000508057212 */ /* 0x000fe400078e3cff */
[----:B------:R0:W1:Y:S01]  /*03d0*/  MUFU.RSQ R4, R3 ;  /* 0x0000000300047308 */ /* 0x0000620000001400 */
[----:B------:R-:W-:Y:S01]  /*03e0*/  VIADD R7, R3, 0xf3000000 ;  /* 0xf300000003077836 */ /* 0x000fe20000000000 */
[----:B------:R-:W-:Y:S01]  /*03f0*/  IADD3 R5, PT, PT, R2, 0xb0f8a, R5 ;  /* 0x000b0f8a02057810 */ /* 0x000fe20007ffe005 */
[----:B------:R-:W-:-:S03]  /*0400*/  HFMA2 R2, -RZ, RZ, 0.1495361328125, 0.0004794597625732421875 ;  /* 0x30c90fdbff027431 */ /* 0x000fc600000001ff */
[----:B------:R-:W-:Y:S02]  /*0410*/  ISETP.GT.U32.AND P0, PT, R7, 0x727fffff, PT ;  /* 0x727fffff0700780c */ /* 0x000fe40003f04070 */
[----:B------:R-:W-:-:S05]  /*0420*/  I2FP.F32.U32 R5, R5 ;  /* 0x0000000500057245 */ /* 0x000fca0000201000 */
[----:B------:R-:W-:-:S06]  /*0430*/  FFMA R7, R5, R2, 7.314590599882819788e-10 ;  /* 0x30490fdb05077423 */ /* 0x000fcc0000000002 */
[----:B01----:R-:W-:Y:S05]  /*0440*/  @!P0 BRA `(.L_x_1) ;  /* 0x00000000000c8947 */ /* 0x003fea0003800000 */
[----:B------:R-:W-:-:S07]  /*0450*/  MOV R10, 0x470 ;  /* 0x00000470000a7802 */ /* 0x000fce0000000f00 */
[----:B------:R-:W-:Y:S05]  /*0460*/  CALL.REL.NOINC `($__internal_1_$__cuda_sm20_sqrt_rn_f32_slowpath) ;  /* 0x0000001c001c7944 */ /* 0x000fea0003c00000 */
[----:B------:R-:W-:Y:S05]  /*0470*/  BRA `(.L_x_2) ;  /* 0x0000000000107947 */ /* 0x000fea0003800000 */
.L_x_1:
[----:B------:R-:W-:Y:S01]  /*0480*/  FMUL.FTZ R8, R3, R4 ;  /* 0x0000000403087220 */ /* 0x000fe20000410000 */
[----:B------:R-:W-:-:S03]  /*0490*/  FMUL.FTZ R2, R4, 0.5 ;  /* 0x3f00000004027820 */ /* 0x000fc60000410000 */
[----:B------:R-:W-:-:S04]  /*04a0*/  FFMA R3, -R8, R8, R3 ;  /* 0x0000000808037223 */ /* 0x000fc80000000103 */
[----:B------:R-:W-:-:S07]  /*04b0*/  FFMA R8, R3, R2, R8 ;  /* 0x0000000203087223 */ /* 0x000fce0000000008 */
.L_x_2:
[----:B------:R-:W-:Y:S05]  /*04c0*/  BSYNC.RECONVERGENT B0 ;  /* 0x0000000000007941 */ /* 0x000fea0003800200 */
.L_x_0:
[----:B------:R-:W0:Y:S01]  /*04d0*/  LDC R11, c[0x0][0x3d0] ;  /* 0x0000f400ff0b7b82 */ /* 0x000e220000000800 */
[----:B------:R-:W-:Y:S01]  /*04e0*/  MOV R13, 0x3e055027 ;  /* 0x3e055027000d7802 */ /* 0x000fe20000000f00 */
[----:B------:R-:W-:Y:S01]  /*04f0*/  FMUL.RZ R22, R7, 0.15915493667125701904 ;  /* 0x3e22f98307167820 */ /* 0x000fe2000040c000 */
[----:B------:R-:W1:Y:S01]  /*0500*/  LDCU UR4, c[0x0][0x394] ;  /* 0x00007280ff0477ac */ /* 0x000e620008000800 */
[----:B------:R-:W-:Y:S01]  /*0510*/  IMAD.MOV.U32 R16, RZ, RZ, 0x7f800000 ;  /* 0x7f800000ff107424 */ /* 0x000fe200078e00ff */
[----:B-1----:R-:W1:Y:S01]  /*0520*/  I2F.F64.U32 R18, UR4 ;  /* 0x0000000400127d12 */ /* 0x002e620008201800 */
[----:B0-----:R-:W-:-:S04]  /*0530*/  FMUL R11, R11, R11 ;  /* 0x0000000b0b0b7220 */ /* 0x001fc80000400000 */
[----:B------:R-:W-:-:S03]  /*0540*/  FMUL R2, R11, 8388608 ;  /* 0x4b0000000b027820 */ /* 0x000fc60000400000 */
[----:B------:R-:W0:Y:S01]  /*0550*/  F2F.F64.F32 R4, R11 ;  /* 0x0000000b00047310 */ /* 0x000e220000201800 */
[----:B------:R-:W-:-:S04]  /*0560*/  FSETP.GEU.AND P0, PT, R11, 1.175494350822287508e-38, PT ;  /* 0x008000000b00780b */ /* 0x000fc80003f0e000 */
[----:B------:R-:W-:Y:S01]  /*0570*/  FSEL R9, R2, R11, !P0 ;  /* 0x0000000b02097208 */ /* 0x000fe20004000000 */
[----:B------:R-:W-:Y:S01]  /*0580*/  IMAD.MOV.U32 R2, RZ, RZ, 0x1 ;  /* 0x00000001ff027424 */ /* 0x000fe200078e00ff */
[----:B-1----:R-:W-:Y:S02]  /*0590*/  DMUL R18, R18, 0.5 ;  /* 0x3fe0000012127828 */ /* 0x002fe40000000000 */
[C---:B------:R-:W-:Y:S01]  /*05a0*/  FSETP.NEU.AND P1, PT, R9.reuse, RZ, PT ;  /* 0x000000ff0900720b */ /* 0x040fe20003f2d000 */
[----:B------:R-:W-:Y:S01]  /*05b0*/  VIADD R10, R9, 0xc0d55555 ;  /* 0xc0d55555090a7836 */ /* 0x000fe20000000000 */
[----:B0-----:R-:W0:Y:S04]  /*05c0*/  MUFU.RCP64H R3, R5 ;  /* 0x0000000500037308 */ /* 0x001e280000001800 */
[----:B------:R-:W-:-:S05]  /*05d0*/  LOP3.LUT R10, R10, 0xff800000, RZ, 0xc0, !PT ;  /* 0xff8000000a0a7812 */ /* 0x000fca00078ec0ff */
[----:B------:R-:W-:Y:S01]  /*05e0*/  IMAD.IADD R12, R9, 0x1, -R10 ;  /* 0x00000001090c7824 */ /* 0x000fe200078e0a0a */
[----:B------:R-:W-:-:S03]  /*05f0*/  I2FP.F32.S32 R10, R10 ;  /* 0x0000000a000a7245 */ /* 0x000fc60000201400 */
[----:B------:R-:W-:-:S04]  /*0600*/  FADD R12, R12, -1 ;  /* 0xbf8000000c0c7421 */ /* 0x000fc80000000000 */
[----:B------:R-:W-:Y:S01]  /*0610*/  FFMA R11, R12, -R13, 0.14084610342979431152 ;  /* 0x3e1039f60c0b7423 */ /* 0x000fe2000000080d */
[----:B0-----:R-:W-:-:S03]  /*0620*/  DFMA R14, -R4, R2, 1 ;  /* 0x3ff00000040e742b */ /* 0x001fc60000000102 */
[----:B------:R-:W-:-:S04]  /*0630*/  FFMA R11, R12, R11, -0.12148627638816833496 ;  /* 0xbdf8cdcc0c0b7423 */ /* 0x000fc8000000000b */
[----:B------:R-:W-:Y:S01]  /*0640*/  FFMA R11, R12, R11, 0.13980610668659210205 ;  /* 0x3e0f29550c0b7423 */ /* 0x000fe2000000000b */
[----:B------:R-:W-:-:S03]  /*0650*/  DFMA R14, R14, R14, R14 ;  /* 0x0000000e0e0e722b */ /* 0x000fc6000000000e */
[----:B------:R-:W-:-:S04]  /*0660*/  FFMA R11, R12, R11, -0.16684235632419586182 ;  /* 0xbe2ad8b90c0b7423 */ /* 0x000fc8000000000b */
[----:B------:R-:W-:Y:S01]  /*0670*/  FFMA R11, R12, R11, 0.20012299716472625732 ;  /* 0x3e4ced0b0c0b7423 */ /* 0x000fe2000000000b */
[----:B------:R-:W-:-:S03]  /*0680*/  DFMA R2, R2, R14, R2 ;  /* 0x0000000e0202722b */ /* 0x000fc60000000002 */
[----:B------:R-:W-:-:S04]  /*0690*/  FFMA R11, R12, R11, -0.24999669194221496582 ;  /* 0xbe7fff220c0b7423 */ /* 0x000fc8000000000b */
[C---:B------:R-:W-:Y:S01]  /*06a0*/  FFMA R7, R12.reuse, R11, 0.33333182334899902344 ;  /* 0x3eaaaa780c077423 */ /* 0x040fe2000000000b */
[----:B------:R-:W-:Y:S01]  /*06b0*/  FSEL R11, RZ, -23, P0 ;  /* 0xc1b80000ff0b7808 */ /* 0x000fe20000000000 */
[----:B------:R-:W-:Y:S02]  /*06c0*/  DFMA R14, -R4, R2, 1 ;  /* 0x3ff00000040e742b */ /* 0x000fe40000000102 */
[C---:B------:R-:W-:Y:S01]  /*06d0*/  FFMA R13, R12.reuse, R7, -0.5 ;  /* 0xbf0000000c0d7423 */ /* 0x040fe20000000007 */
[----:B------:R-:W-:Y:S01]  /*06e0*/  ISETP.GT.U32.AND P0, PT, R9, 0x7f7fffff, PT ;  /* 0x7f7fffff0900780c */ /* 0x000fe20003f04070 */
[----:B------:R-:W0:Y:S02]  /*06f0*/  MUFU.SIN R7, R22 ;  /* 0x0000001600077308 */ /* 0x000e240000000400 */
[----:B------:R-:W-:Y:S02]  /*0700*/  FMUL R13, R12, R13 ;  /* 0x0000000d0c0d7220 */ /* 0x000fe40000400000 */
[----:B------:R-:W-:Y:S01]  /*0710*/  DFMA R2, R2, R14, R2 ;  /* 0x0000000e0202722b */ /* 0x000fe20000000002 */
[----:B------:R-:W-:Y:S01]  /*0720*/  FFMA R14, R10, 1.1920928955078125e-07, R11 ;  /* 0x340000000a0e7823 */ /* 0x000fe2000000000b */
[----:B------:R-:W-:-:S02]  /*0730*/  FFMA R15, R12, R13, R12 ;  /* 0x0000000d0c0f7223 */ /* 0x000fc4000000000c */
[----:B------:R-:W1:Y:S02]  /*0740*/  MUFU.COS R13, R22 ;  /* 0x00000016000d7308 */ /* 0x000e640000000000 */
[----:B------:R-:W-:Y:S02]  /*0750*/  FFMA R12, R14, 0.69314718246459960938, R15 ;  /* 0x3f3172180e0c7823 */ /* 0x000fe4000000000f */
[----:B------:R-:W-:Y:S01]  /*0760*/  DMUL R10, R2, 0.5 ;  /* 0x3fe00000020a7828 */ /* 0x000fe20000000000 */
[----:B------:R-:W-:Y:S01]  /*0770*/  @P0 FFMA R12, R9, R16, +INF ;  /* 0x7f800000090c0423 */ /* 0x000fe20000000010 */
[----:B------:R-:W2:Y:S01]  /*0780*/  LDC.64 R14, c[0x0][0x3a8] ;  /* 0x0000ea00ff0e7b82 */ /* 0x000ea20000000a00 */
[----:B0-----:R-:W-:-:S03]  /*0790*/  FMUL R7, R7, R8 ;  /* 0x0000000807077220 */ /* 0x001fc60000400000 */
[----:B------:R-:W-:Y:S02]  /*07a0*/  FSEL R12, R12, -INF , P1 ;  /* 0xff8000000c0c7808 */ /* 0x000fe40000800000 */
[----:B------:R-:W-:Y:S02]  /*07b0*/  DFMA R20, -R4, R10, 0.5 ;  /* 0x3fe000000414742b */ /* 0x000fe4000000010a */
[----:B------:R-:W0:Y:S01]  /*07c0*/  LDC.64 R16, c[0x0][0x3b0] ;  /* 0x0000ec00ff107b82 */ /* 0x000e220000000a00 */
[----:B------:R-:W3:Y:S01]  /*07d0*/  F2F.F64.F32 R26, R12 ;  /* 0x0000000c001a7310 */ /* 0x000ee20000201800 */
[----:B-1----:R-:W-:-:S04]  /*07e0*/  FMUL R8, R13, R8 ;  /* 0x000000080d087220 */ /* 0x002fc80000400000 */
[----:B------:R-:W-:-:S10]  /*07f0*/  DFMA R2, R2, R20, R10 ;  /* 0x000000140202722b */ /* 0x000fd4000000000a */
[----:B------:R-:W-:Y:S01]  /*0800*/  FFMA R9, RZ, R5, R3 ;  /* 0x00000005ff097223 */ /* 0x000fe20000000003 */
[----:B---3--:R-:W-:Y:S01]  /*0810*/  DMUL R26, R18, R26 ;  /* 0x0000001a121a7228 */ /* 0x008fe20000000000 */
[----:B--2---:R-:W-:-:S03]  /*0820*/  IMAD.WIDE R14, R6, 0x4, R14 ;  /* 0x00000004060e7825 */ /* 0x004fc600078e020e */
[----:B------:R-:W-:Y:S01]  /*0830*/  FSETP.GT.AND P0, PT, |R9|, 1.469367938527859385e-39, PT ;  /* 0x001000000900780b */ /* 0x000fe20003f04200 */
[----:B0-----:R-:W-:-:S12]  /*0840*/  IMAD.WIDE R16, R6, 0x4, R16 ;  /* 0x0000000406107825 */ /* 0x001fd800078e0210 */
[----:B------:R-:W-:Y:S05]  /*0850*/  @P0 BRA `(.L_x_3) ;  /* 0x0000000000080947 */ /* 0x000fea0003800000 */
[----:B------:R-:W-:-:S07]  /*0860*/  MOV R12, 0x880 ;  /* 0x00000880000c7802 */ /* 0x000fce0000000f00 */
[----:B------:R-:W-:Y:S05]  /*0870*/  CALL.REL.NOINC `($__internal_0_$__cuda_sm20_div_rn_f64_full) ;  /* 0x0000001000e47944 */ /* 0x000fea0003c00000 */
.L_x_3:
[----:B------:R-:W0:Y:S01]  /*0880*/  MUFU.RCP64H R5, 1.7853975296020507812 ;  /* 0x3ffc90fd00057908 */ /* 0x000e220000001800 */
[----:B------:R-:W-:Y:S01]  /*0890*/  IMAD.MOV.U32 R10, RZ, RZ, -0x55dde974 ;  /* 0xaa22168cff0a7424 */ /* 0x000fe200078e00ff */
[----:B------:R-:W-:Y:S01]  /*08a0*/  MOV R4, RZ ;  /* 0x000000ff00047202 */ /* 0x000fe20000000f00 */
[----:B------:R-:W-:Y:S01]  /*08b0*/  IMAD.MOV.U32 R11, RZ, RZ, 0x3ffc90fd ;  /* 0x3ffc90fdff0b7424 */ /* 0x000fe200078e00ff */
[----:B------:R-:W-:Y:S01]  /*08c0*/  UMOV UR4, 0xaeef4ba0 ;  /* 0xaeef4ba000047882 */ /* 0x000fe20000000000 */
[----:B------:R-:W-:Y:S01]  /*08d0*/  UMOV UR5, 0x3fcb7812 ;  /* 0x3fcb781200057882 */ /* 0x000fe20000000000 */
[----:B------:R-:W-:Y:S01]  /*08e0*/  IMAD.MOV.U32 R18, RZ, RZ, -0x748574fc ;  /* 0x8b7a8b04ff127424 */ /* 0x000fe200078e00ff */
[----:B------:R-:W-:Y:S01]  /*08f0*/  UMOV UR8, 0x3ae80f1e ;  /* 0x3ae80f1e00087882 */ /* 0x000fe20000000000 */
[----:B------:R-:W-:Y:S01]  /*0900*/  IMAD.MOV.U32 R19, RZ, RZ, 0x3ed0ee25 ;  /* 0x3ed0ee25ff137424 */ /* 0x000fe200078e00ff */
[----:B------:R-:W-:Y:S01]  /*0910*/  UMOV UR9, 0x3eb1380b ;  /* 0x3eb1380b00097882 */ /* 0x000fe20000000000 */
[----:B------:R-:W-:Y:S01]  /*0920*/  UMOV UR10, 0x0 ;  /* 0x00000000000a7882 */ /* 0x000fe20000000000 */
[----:B------:R-:W-:Y:S01]  /*0930*/  UMOV UR11, 0x40080000 ;  /* 0x40080000000b7882 */ /* 0x000fe20000000000 */
[----:B------:R-:W-:-:S02]  /*0940*/  IMAD.MOV.U32 R24, RZ, RZ, -0x105c611 ;  /* 0xfefa39efff187424 */ /* 0x000fc400078e00ff */
[----:B------:R-:W-:Y:S01]  /*0950*/  IMAD.MOV.U32 R25, RZ, RZ, 0x3fe62e42 ;  /* 0x3fe62e42ff197424 */ /* 0x000fe200078e00ff */
[----:B0-----:R-:W-:-:S08]  /*0960*/  DFMA R10, R4, -R10, 1 ;  /* 0x3ff00000040a742b */ /* 0x001fd0000000080a */
[----:B------:R-:W-:-:S08]  /*0970*/  DFMA R10, R10, R10, R10 ;  /* 0x0000000a0a0a722b */ /* 0x000fd0000000000a */
[----:B------:R-:W-:-:S08]  /*0980*/  DFMA R4, R4, R10, R4 ;  /* 0x0000000a0404722b */ /* 0x000fd00000000004 */
[----:B------:R-:W-:-:S08]  /*0990*/  DMUL R10, R4, -UR4 ;  /* 0x80000004040a7c28 */ /* 0x000fd00008000000 */
[----:B------:R-:W-:-:S08]  /*09a0*/  DFMA R10, R4, -UR4, R10 ;  /* 0x80000004040a7c2b */ /* 0x000fd0000800000a */
[C---:B------:R-:W-:Y:S02]  /*09b0*/  DMUL R12, R10.reuse, R10 ;  /* 0x0000000a0a0c7228 */ /* 0x040fe40000000000 */
[----:B------:R-:W-:-:S06]  /*09c0*/  DADD R20, -R10, -UR4 ;  /* 0x800000040a147e29 */ /* 0x000fcc0008000100 */
[----:B------:R-:W-:Y:S01]  /*09d0*/  DFMA R18, R12, UR8, R18 ;  /* 0x000000080c127c2b */ /* 0x000fe20008000012 */
[----:B------:R-:W-:Y:S01]  /*09e0*/  UMOV UR8, 0x9f02676f ;  /* 0x9f02676f00087882 */ /* 0x000fe20000000000 */
[----:B------:R-:W-:Y:S01]  /*09f0*/  UMOV UR9, 0x3ef3b266 ;  /* 0x3ef3b26600097882 */ /* 0x000fe20000000000 */
[----:B------:R-:W-:-:S05]  /*0a00*/  DADD R20, R20, R20 ;  /* 0x0000000014147229 */ /* 0x000fca0000000014 */
[----:B------:R-:W-:Y:S01]  /*0a10*/  DFMA R18, R12, R18, UR8 ;  /* 0x000000080c127e2b */ /* 0x000fe20008000012 */
[----:B------:R-:W-:Y:S01]  /*0a20*/  UMOV UR8, 0xa9ab0956 ;  /* 0xa9ab095600087882 */ /* 0x000fe20000000000 */
[----:B------:R-:W-:Y:S01]  /*0a30*/  UMOV UR9, 0x3f1745cb ;  /* 0x3f1745cb00097882 */ /* 0x000fe20000000000 */
[----:B------:R-:W-:Y:S01]  /*0a40*/  DFMA R20, -R10, -UR4, R20 ;  /* 0x800000040a147c2b */ /* 0x000fe20008000114 */
[----:B------:R-:W0:Y:S01]  /*0a50*/  LDCU UR4, c[0x0][0x394] ;  /* 0x00007280ff0477ac */ /* 0x000e220008000800 */
[----:B------:R-:W1:Y:S03]  /*0a60*/  S2UR UR5, SR_CgaCtaId ;  /* 0x00000000000579c3 */ /* 0x000e660000008800 */
[----:B------:R-:W-:Y:S01]  /*0a70*/  DFMA R18, R12, R18, UR8 ;  /* 0x000000080c127e2b */ /* 0x000fe20008000012 */
[----:B------:R-:W-:Y:S01]  /*0a80*/  UMOV UR8, 0x2d1b5154 ;  /* 0x2d1b515400087882 */ /* 0x000fe20000000000 */
[----:B------:R-:W-:Y:S01]  /*0a90*/  UMOV UR9, 0x3f3c71c7 ;  /* 0x3f3c71c700097882 */ /* 0x000fe20000000000 */
[----:B------:R-:W-:-:S05]  /*0aa0*/  DMUL R20, R4, R20 ;  /* 0x0000001404147228 */ /* 0x000fca0000000000 */
[----:B------:R-:W-:Y:S01]  /*0ab0*/  DFMA R18, R12, R18, UR8 ;  /* 0x000000080c127e2b */ /* 0x000fe20008000012 */
[----:B------:R-:W-:Y:S01]  /*0ac0*/  UMOV UR8, 0x923be72d ;  /* 0x923be72d00087882 */ /* 0x000fe20000000000 */
[----:B------:R-:W-:Y:S01]  /*0ad0*/  UMOV UR9, 0x3f624924 ;  /* 0x3f62492400097882 */ /* 0x000fe20000000000 */
[----:B0-----:R-:W0:Y:S01]  /*0ae0*/  I2F.F64.U32 R4, UR4 ;  /* 0x0000000400047d12 */ /* 0x001e220008201800 */
[----:B------:R-:W-:-:S04]  /*0af0*/  UMOV UR4, 0x400 ;  /* 0x0000040000047882 */ /* 0x000fc80000000000 */
[----:B------:R-:W-:Y:S01]  /*0b00*/  DFMA R22, R12, R18, UR8 ;  /* 0x000000080c167e2b */ /* 0x000fe20008000012 */
[----:B------:R-:W-:Y:S01]  /*0b10*/  UMOV UR8, 0x9999a3c4 ;  /* 0x9999a3c400087882 */ /* 0x000fe20000000000 */
[----:B------:R-:W-:Y:S01]  /*0b20*/  UMOV UR9, 0x3f899999 ;  /* 0x3f89999900097882 */ /* 0x000fe20000000000 */
[----:B------:R-:W-:Y:S01]  /*0b30*/  IMAD.MOV.U32 R18, RZ, RZ, -0x105c611 ;  /* 0xfefa39efff127424 */ /* 0x000fe200078e00ff */
[----:B------:R-:W-:Y:S01]  /*0b40*/  MOV R19, 0x3fe62e42 ;  /* 0x3fe62e4200137802 */ /* 0x000fe20000000f00 */
[----:B-1----:R-:W-:-:S03]  /*0b50*/  ULEA UR4, UR5, UR4, 0x18 ;  /* 0x0000000405047291 */ /* 0x002fc6000f8ec0ff */
[----:B------:R-:W-:Y:S01]  /*0b60*/  DFMA R22, R12, R22, UR8 ;  /* 0x000000080c167e2b */ /* 0x000fe20008000016 */
[----:B------:R-:W-:Y:S01]  /*0b70*/  UMOV UR8, 0x55555554 ;  /* 0x5555555400087882 */ /* 0x000fe20000000000 */
[----:B------:R-:W-:Y:S01]  /*0b80*/  UMOV UR9, 0x3fb55555 ;  /* 0x3fb5555500097882 */ /* 0x000fe20000000000 */
[----:B------:R-:W-:Y:S02]  /*0b90*/  DFMA R18, R18, UR10, R10 ;  /* 0x0000000a12127c2b */ /* 0x000fe4000800000a */
[----:B0-----:R-:W-:-:S03]  /*0ba0*/  DMUL R4, R4, -0.5 ;  /* 0xbfe0000004047828 */ /* 0x001fc60000000000 */
[----:B------:R-:W-:Y:S01]  /*0bb0*/  DFMA R22, R12, R22, UR8 ;  /* 0x000000080c167e2b */ /* 0x000fe20008000016 */
[----:B------:R-:W0:Y:S02]  /*0bc0*/  LDCU.64 UR8, c[0x0][0x358] ;  /* 0x00006b00ff0877ac */ /* 0x000e240008000a00 */
[----:B------:R-:W-:-:S05]  /*0bd0*/  DFMA R24, -R24, 3, R18 ;  /* 0x400800001818782b */ /* 0x000fca0000000112 */
[----:B------:R-:W-:-:S03]  /*0be0*/  DMUL R22, R12, R22 ;  /* 0x000000160c167228 */ /* 0x000fc60000000000 */
[----:B------:R-:W-:-:S05]  /*0bf0*/  DADD R24, -R10, R24 ;  /* 0x000000000a187229 */ /* 0x000fca0000000118 */
[----:B------:R-:W-:Y:S01]  /*0c00*/  DFMA R20, R10, R22, R20 ;  /* 0x000000160a14722b */ /* 0x000fe20000000014 */
[----:B------:R-:W-:Y:S01]  /*0c10*/  IMAD.MOV.U32 R10, RZ, RZ, 0x3b39803f ;  /* 0x3b39803fff0a7424 */ /* 0x000fe200078e00ff */
[----:B------:R-:W-:-:S06]  /*0c20*/  MOV R11, 0x3c7abc9e ;  /* 0x3c7abc9e000b7802 */ /* 0x000fcc0000000f00 */
[----:B------:R-:W-:-:S08]  /*0c30*/  DADD R20, R20, -R24 ;  /* 0x0000000014147229 */ /* 0x000fd00000000818 */
[----:B------:R-:W-:Y:S01]  /*0c40*/  DFMA R20, R10, UR10, R20 ;  /* 0x0000000a0a147c2b */ /* 0x000fe20008000014 */
[----:B------:R-:W-:Y:S01]  /*0c50*/  IMAD.MOV.U32 R11, RZ, RZ, RZ ;  /* 0x000000ffff0b7224 */ /* 0x000fe200078e00ff */
[----:B------:R-:W-:-:S06]  /*0c60*/  LEA R10, R0, UR4, 0x2 ;  /* 0x00000004000a7c11 */ /* 0x000fcc000f8e10ff */
[----:B------:R-:W-:Y:S01]  /*0c70*/  DADD R20, R18, R20 ;  /* 0x0000000012147229 */ /* 0x000fe20000000014 */
[----:B------:R-:W1:Y:S07]  /*0c80*/  LDC.64 R18, c[0x0][0x3b8] ;  /* 0x0000ee00ff127b82 */ /* 0x000e6e0000000a00 */
[----:B------:R-:W-:-:S06]  /*0c90*/  DFMA R4, R20, R4, -R26 ;  /* 0x000000041404722b */ /* 0x000fcc000000081a */
[----:B------:R2:W3:Y:S02]  /*0ca0*/  F2F.F32.F64 R9, R4 ;  /* 0x0000000400097310 */ /* 0x0004e40000301000 */
[----:B0123--:R-:W-:-:S07]  /*0cb0*/  IMAD.WIDE R18, R6, 0x4, R18 ;  /* 0x0000000406127825 */ /* 0x00ffce00078e0212 */
.L_x_16:
[----:B0-----:R-:W0:Y:S01]  /*0cc0*/  LDC.64 R4, c[0x0][0x3a0] ;  /* 0x0000e800ff047b82 */ /* 0x001e220000000a00 */
[----:B------:R-:W2:Y:S01]  /*0cd0*/  LDG.E R12, desc[UR8][R14.64] ;  /* 0x000000080e0c7981 */ /* 0x000ea2000c1e1900 */
[----:B------:R-:W2:Y:S03]  /*0ce0*/  LDCU UR7, c[0x0][0x390] ;  /* 0x00007200ff0777ac */ /* 0x000ea60008000800 */
[----:B------:R-:W2:Y:S04]  /*0cf0*/  LDG.E R13, desc[UR8][R16.64] ;  /* 0x00000008100d7981 */ /* 0x000ea8000c1e1900 */
[----:B0-----:R-:W3:Y:S04]  /*0d00*/  LDG.E R20, desc[UR8][R4.64] ;  /* 0x0000000804147981 */ /* 0x001ee8000c1e1900 */
[----:B------:R-:W4:Y:S01]  /*0d10*/  LDG.E R22, desc[UR8][R4.64+0x8] ;  /* 0x0000080804167981 */ /* 0x000f22000c1e1900 */
[----:B--2---:R-:W-:-:S04]  /*0d20*/  FFMA R12, R13, UR7, R12 ;  /* 0x000000070d0c7c23 */ /* 0x004fc8000800000c */
[----:B---3--:R-:W-:-:S04]  /*0d30*/  FFMA R13, R7, R20, R12 ;  /* 0x00000014070d7223 */ /* 0x008fc8000000000c */
[----:B----4-:R-:W-:-:S05]  /*0d40*/  FFMA R22, R8, R22, R13 ;  /* 0x0000001608167223 */ /* 0x010fca000000000d */
[----:B------:R0:W-:Y:S04]  /*0d50*/  STG.E desc[UR8][R14.64], R22 ;  /* 0x000000160e007986 */ /* 0x0001e8000c101908 */
[----:B------:R0:W5:Y:S01]  /*0d60*/  LDG.E R23, desc[UR8][R16.64] ;  /* 0x0000000810177981 */ /* 0x000162000c1e1900 */
[C---:B------:R-:W-:Y:S01]  /*0d70*/  FMUL R24, R22.reuse, 0.63661974668502807617 ;  /* 0x3f22f98316187820 */ /* 0x040fe20000400000 */
[----:B------:R-:W-:Y:S01]  /*0d80*/  FSETP.GE.AND P0, PT, |R22|, 105615, PT ;  /* 0x47ce47801600780b */ /* 0x000fe20003f06200 */
[----:B------:R-:W-:Y:S04]  /*0d90*/  BSSY.RECONVERGENT B0, `(.L_x_4) ;  /* 0x000003e000007945 */ /* 0x000fe80003800200 */
[----:B------:R-:W1:Y:S02]  /*0da0*/  F2I.NTZ R24, R24 ;  /* 0x0000001800187305 */ /* 0x000e640000203100 */
[----:B-1----:R-:W-:-:S05]  /*0db0*/  I2FP.F32.S32 R25, R24 ;  /* 0x0000001800197245 */ /* 0x002fca0000201400 */
[----:B------:R-:W-:-:S04]  /*0dc0*/  FFMA R12, R25, -1.5707962512969970703, R22 ;  /* 0xbfc90fda190c7823 */ /* 0x000fc80000000016 */
[----:B------:R-:W-:-:S04]  /*0dd0*/  FFMA R12, R25, -7.5497894158615963534e-08, R12 ;  /* 0xb3a22168190c7823 */ /* 0x000fc8000000000c */
[----:B------:R-:W-:Y:S01]  /*0de0*/  FFMA R25, R25, -5.3903029534742383927e-15, R12 ;  /* 0xa7c234c519197823 */ /* 0x000fe2000000000c */
[----:B0-----:R-:W-:Y:S06]  /*0df0*/  @!P0 BRA `(.L_x_5) ;  /* 0x0000000000dc8947 */ /* 0x001fec0003800000 */
[----:B------:R-:W-:-:S13]  /*0e00*/  FSETP.NEU.AND P0, PT, |R22|, +INF , PT ;  /* 0x7f8000001600780b */ /* 0x000fda0003f0d200 */
[----:B------:R-:W-:Y:S01]  /*0e10*/  @!P0 FMUL R25, RZ, R22 ;  /* 0x00000016ff198220 */ /* 0x000fe20000400000 */
[----:B------:R-:W-:Y:S01]  /*0e20*/  @!P0 IMAD.MOV.U32 R24, RZ, RZ, RZ ;  /* 0x000000ffff188224 */ /* 0x000fe200078e00ff */
[----:B------:R-:W-:Y:S06]  /*0e30*/  @!P0 BRA `(.L_x_5) ;  /* 0x0000000000cc8947 */ /* 0x000fec0003800000 */
[----:B------:R-:W-:Y:S01]  /*0e40*/  IMAD.SHL.U32 R4, R22, 0x100, RZ ;  /* 0x0000010016047824 */ /* 0x000fe200078e00ff */
[----:B------:R-:W-:Y:S01]  /*0e50*/  MOV R20, RZ ;  /* 0x000000ff00147202 */ /* 0x000fe20000000f00 */
[----:B------:R-:W-:Y:S01]  /*0e60*/  IMAD.MOV.U32 R21, RZ, RZ, R1 ;  /* 0x000000ffff157224 */ /* 0x000fe200078e0001 */
[----:B------:R-:W0:Y:S02]  /*0e70*/  LDCU.64 UR10, c[0x4][0x40] ;  /* 0x01000800ff0a77ac */ /* 0x000e240008000a00 */
[----:B------:R-:W-:Y:S01]  /*0e80*/  LOP3.LUT R25, R4, 0x80000000, RZ, 0xfc, !PT ;  /* 0x8000000004197812 */ /* 0x000fe200078efcff */
[----:B------:R-:W-:Y:S01]  /*0e90*/  UMOV UR5, URZ ;  /* 0x000000ff00057c82 */ /* 0x000fe20008000000 */
[----:B------:R-:W-:-:S05]  /*0ea0*/  UMOV UR4, URZ ;  /* 0x000000ff00047c82 */ /* 0x000fca0008000000 */
.L_x_6:
[----:B0-----:R-:W-:Y:S02]  /*0eb0*/  IMAD.U32 R4, RZ, RZ, UR10 ;  /* 0x0000000aff047e24 */ /* 0x001fe4000f8e00ff */
[----:B------:R-:W-:-:S05]  /*0ec0*/  IMAD.U32 R5, RZ, RZ, UR11 ;  /* 0x0000000bff057e24 */ /* 0x000fca000f8e00ff */
[----:B------:R-:W2:Y:S01]  /*0ed0*/  LDG.E.CONSTANT R4, desc[UR8][R4.64] ;  /* 0x0000000804047981 */ /* 0x000ea2000c1e9900 */
[----:B------:R-:W-:Y:S02]  /*0ee0*/  UIADD3 UR10, UP0, UPT, UR10, 0x4, URZ ;  /* 0x000000040a0a7890 */ /* 0x000fe4000ff1e0ff */
[----:B------:R-:W-:Y:S02]  /*0ef0*/  UIADD3 UR4, UPT, UPT, UR4, 0x1, URZ ;  /* 0x0000000104047890 */ /* 0x000fe4000fffe0ff */
[----:B------:R-:W-:Y:S02]  /*0f00*/  UIADD3.X UR11, UPT, UPT, URZ, UR11, URZ, UP0, !UPT ;  /* 0x0000000bff0b7290 */ /* 0x000fe400087fe4ff */
[----:B------:R-:W-:Y:S01]  /*0f10*/  UISETP.NE.AND UP0, UPT, UR4, 0x6, UPT ;  /* 0x000000060400788c */ /* 0x000fe2000bf05270 */
[----:B--2---:R-:W-:-:S03]  /*0f20*/  IMAD.WIDE.U32 R12, R4, R25, RZ ;  /* 0x00000019040c7225 */ /* 0x004fc600078e00ff */
[----:B------:R-:W-:-:S04]  /*0f30*/  IADD3 R12, P0, PT, R12, R20, RZ ;  /* 0x000000140c0c7210 */ /* 0x000fc80007f1e0ff */
[----:B------:R-:W-:Y:S01]  /*0f40*/  IADD3.X R20, PT, PT, R13, UR5, RZ, P0, !PT ;  /* 0x000000050d147c10 */ /* 0x000fe200087fe4ff */
[----:B------:R0:W-:Y:S02]  /*0f50*/  STL [R21], R12 ;  /* 0x0000000c15007387 */ /* 0x0001e40000100800 */
[----:B0-----:R-:W-:Y:S01]  /*0f60*/  IADD3 R21, PT, PT, R21, 0x4, RZ ;  /* 0x0000000415157810 */ /* 0x001fe20007ffe0ff */
[----:B------:R-:W-:Y:S06]  /*0f70*/  BRA.U UP0, `(.L_x_6) ;  /* 0xfffffffd00cc7547 */ /* 0x000fec000b83ffff */
[----:B------:R-:W-:Y:S01]  /*0f80*/  SHF.R.U32.HI R13, RZ, 0x17, R22 ;  /* 0x00000017ff0d7819 */ /* 0x000fe20000011616 */
[----:B------:R0:W-:Y:S03]  /*0f90*/  STL [R1+0x18], R20 ;  /* 0x0000181401007387 */ /* 0x0001e60000100800 */
[C---:B------:R-:W-:Y:S02]  /*0fa0*/  LOP3.LUT R4, R13.reuse, 0xe0, RZ, 0xc0, !PT ;  /* 0x000000e00d047812 */ /* 0x040fe400078ec0ff */
[----:B------:R-:W-:-:S03]  /*0fb0*/  LOP3.LUT P0, RZ, R13, 0x1f, RZ, 0xc0, !PT ;  /* 0x0000001f0dff7812 */ /* 0x000fc6000780c0ff */
[----:B------:R-:W-:-:S05]  /*0fc0*/  VIADD R4, R4, 0xffffff80 ;  /* 0xffffff8004047836 */ /* 0x000fca0000000000 */
[----:B------:R-:W-:-:S05]  /*0fd0*/  SHF.R.U32.HI R4, RZ, 0x5, R4 ;  /* 0x00000005ff047819 */ /* 0x000fca0000011604 */
[----:B------:R-:W-:-:S05]  /*0fe0*/  IMAD R21, R4, -0x4, R1 ;  /* 0xfffffffc04157824 */ /* 0x000fca00078e0201 */
[----:B------:R-:W2:Y:S04]  /*0ff0*/  LDL R12, [R21+0x18] ;  /* 0x00001800150c7983 */ /* 0x000ea80000100800 */
[----:B------:R-:W2:Y:S04]  /*1000*/  LDL R5, [R21+0x14] ;  /* 0x0000140015057983 */ /* 0x000ea80000100800 */
[----:B------:R-:W3:Y:S01]  /*1010*/  @P0 LDL R4, [R21+0x10] ;  /* 0x0000100015040983 */ /* 0x000ee20000100800 */
[----:B------:R-:W-:Y:S01]  /*1020*/  LOP3.LUT R13, R13, 0x1f, RZ, 0xc0, !PT ;  /* 0x0000001f0d0d7812 */ /* 0x000fe200078ec0ff */
[----:B------:R-:W-:Y:S01]  /*1030*/  UMOV UR4, 0x54442d19 ;  /* 0x54442d1900047882 */ /* 0x000fe20000000000 */
[----:B------:R-:W-:-:S02]  /*1040*/  UMOV UR5, 0x3bf921fb ;  /* 0x3bf921fb00057882 */ /* 0x000fc40000000000 */
[-C--:B--2---:R-:W-:Y:S02]  /*1050*/  @P0 SHF.L.W.U32.HI R12, R5, R13.reuse, R12 ;  /* 0x0000000d050c0219 */ /* 0x084fe40000010e0c */
[----:B---3--:R-:W-:Y:S02]  /*1060*/  @P0 SHF.L.W.U32.HI R5, R4, R13, R5 ;  /* 0x0000000d04050219 */ /* 0x008fe40000010e05 */
[----:B------:R-:W-:Y:S02]  /*1070*/  ISETP.GE.AND P0, PT, R22, RZ, PT ;  /* 0x000000ff1600720c */ /* 0x000fe40003f06270 */
[C-C-:B------:R-:W-:Y:S01]  /*1080*/  SHF.L.W.U32.HI R13, R5.reuse, 0x2, R12.reuse ;  /* 0x00000002050d7819 */ /* 0x140fe20000010e0c */
[----:B------:R-:W-:Y:S01]  /*1090*/  IMAD.SHL.U32 R5, R5, 0x4, RZ ;  /* 0x0000000405057824 */ /* 0x000fe200078e00ff */
[----:B------:R-:W-:Y:S02]  /*10a0*/  SHF.R.U32.HI R12, RZ, 0x1e, R12 ;  /* 0x0000001eff0c7819 */ /* 0x000fe4000001160c */
[----:B------:R-:W-:-:S02]  /*10b0*/  SHF.R.S32.HI R24, RZ, 0x1f, R13 ;  /* 0x0000001fff187819 */ /* 0x000fc4000001140d */
[C---:B------:R-:W-:Y:S02]  /*10c0*/  LOP3.LUT R22, R13.reuse, R22, RZ, 0x3c, !PT ;  /* 0x000000160d167212 */ /* 0x040fe400078e3cff */
[C---:B------:R-:W-:Y:S02]  /*10d0*/  LOP3.LUT R4, R24.reuse, R5, RZ, 0x3c, !PT ;  /* 0x0000000518047212 */ /* 0x040fe400078e3cff */
[----:B------:R-:W-:Y:S02]  /*10e0*/  LOP3.LUT R5, R24, R13, RZ, 0x3c, !PT ;  /* 0x0000000d18057212 */ /* 0x000fe400078e3cff */
[----:B------:R-:W-:Y:S02]  /*10f0*/  LEA.HI R24, R13, R12, RZ, 0x1 ;  /* 0x0000000c0d187211 */ /* 0x000fe400078f08ff */
[----:B------:R-:W-:Y:S02]  /*1100*/  ISETP.GE.AND P1, PT, R22, RZ, PT ;  /* 0x000000ff1600720c */ /* 0x000fe40003f26270 */
[----:B------:R-:W0:Y:S01]  /*1110*/  I2F.F64.S64 R4, R4 ;  /* 0x0000000400047312 */ /* 0x000e220000301c00 */
[----:B------:R-:W-:-:S05]  /*1120*/  IMAD.MOV R12, RZ, RZ, -R24 ;  /* 0x000000ffff0c7224 */ /* 0x000fca00078e0a18 */
[----:B------:R-:W-:Y:S01]  /*1130*/  @!P0 MOV R24, R12 ;  /* 0x0000000c00188202 */ /* 0x000fe20000000f00 */
[----:B0-----:R-:W-:-:S10]  /*1140*/  DMUL R20, R4, UR4 ;  /* 0x0000000404147c28 */ /* 0x001fd40008000000 */
[----:B------:R-:W0:Y:S02]  /*1150*/  F2F.F32.F64 R20, R20 ;  /* 0x0000001400147310 */ /* 0x000e240000301000 */
[----:B0-----:R-:W-:-:S07]  /*1160*/  FSEL R25, -R20, R20, !P1 ;  /* 0x0000001414197208 */ /* 0x001fce0004800100 */
.L_x_5:
[----:B------:R-:W-:Y:S05]  /*1170*/  BSYNC.RECONVERGENT B0 ;  /* 0x0000000000007941 */ /* 0x000fea0003800200 */
.L_x_4:
[----:B------:R-:W0:Y:S02]  /*1180*/  LDC.64 R4, c[0x0][0x3a0] ;  /* 0x0000e800ff047b82 */ /* 0x000e240000000a00 */
[----:B0-----:R-:W2:Y:S04]  /*1190*/  LDG.E R20, desc[UR8][R4.64+0x4] ;  /* 0x0000040804147981 */ /* 0x001ea8000c1e1900 */
[----:B------:R0:W3:Y:S01]  /*11a0*/  LDG.E R21, desc[UR8][R4.64+0xc] ;  /* 0x00000c0804157981 */ /* 0x0000e2000c1e1900 */
[----:B------:R-:W-:Y:S02]  /*11b0*/  IMAD.MOV.U32 R12, RZ, RZ, 0x37cbac00 ;  /* 0x37cbac00ff0c7424 */ /* 0x000fe400078e00ff */
[----:B------:R-:W-:Y:S01]  /*11c0*/  FMUL R27, R25, R25 ;  /* 0x00000019191b7220 */ /* 0x000fe20000400000 */
[----:B------:R-:W-:-:S02]  /*11d0*/  LOP3.LUT R13, R24, 0x1, RZ, 0xc0, !PT ;  /* 0x00000001180d7812 */ /* 0x000fc400078ec0ff */
[----:B------:R-:W-:Y:S01]  /*11e0*/  LOP3.LUT P1, RZ, R24, 0x2, RZ, 0xc0, !PT ;  /* 0x0000000218ff7812 */ /* 0x000fe2000782c0ff */
[----:B------:R-:W-:Y:S01]  /*11f0*/  FFMA R22, R27, R12, -0.0013887860113754868507 ;  /* 0xbab607ed1b167423 */ /* 0x000fe2000000000c */
[----:B------:R-:W-:Y:S01]  /*1200*/  ISETP.NE.U32.AND P0, PT, R13, 0x1, PT ;  /* 0x000000010d00780c */ /* 0x000fe20003f05070 */
[----:B------:R-:W-:-:S03]  /*1210*/  IMAD.MOV.U32 R13, RZ, RZ, 0x3d2aaabb ;  /* 0x3d2aaabbff0d7424 */ /* 0x000fc600078e00ff */
[----:B------:R-:W-:Y:S01]  /*1220*/  FSEL R24, R22, -0.00019574658654164522886, !P0 ;  /* 0xb94d415316187808 */ /* 0x000fe20004000000 */
[----:B------:R-:W-:Y:S01]  /*1230*/  IMAD.MOV.U32 R22, RZ, RZ, 0x3effffff ;  /* 0x3effffffff167424 */ /* 0x000fe200078e00ff */
[----:B------:R-:W-:Y:S02]  /*1240*/  FSEL R26, R13, 0.0083327032625675201416, !P0 ;  /* 0x3c0885e40d1a7808 */ /* 0x000fe40004000000 */
[----:B0-----:R-:W-:Y:S02]  /*1250*/  FSEL R4, R25, 1, P0 ;  /* 0x3f80000019047808 */ /* 0x001fe40000000000 */
[----:B------:R-:W-:Y:S01]  /*1260*/  FSEL R5, -R22, -0.16666662693023681641, !P0 ;  /* 0xbe2aaaa816057808 */ /* 0x000fe20004000100 */
[----:B------:R-:W-:-:S04]  /*1270*/  FFMA R24, R27, R24, R26 ;  /* 0x000000181b187223 */ /* 0x000fc8000000001a */
[C---:B------:R-:W-:Y:S01]  /*1280*/  FFMA R5, R27.reuse, R24, R5 ;  /* 0x000000181b057223 */ /* 0x040fe20000000005 */
[----:B------:R-:W-:-:S04]  /*1290*/  FFMA R27, R27, R4, RZ ;  /* 0x000000041b1b7223 */ /* 0x000fc800000000ff */
[----:B------:R-:W-:-:S04]  /*12a0*/  FFMA R4, R27, R5, R4 ;  /* 0x000000051b047223 */ /* 0x000fc80000000004 */
[----:B------:R-:W-:-:S04]  /*12b0*/  @P1 FADD R4, RZ, -R4 ;  /* 0x80000004ff041221 */ /* 0x000fc80000000000 */
[----:B------:R-:W-:-:S04]  /*12c0*/  FMUL R4, R4, -9.8100004196166992188 ;  /* 0xc11cf5c304047820 */ /* 0x000fc80000400000 */
[----:B-----5:R-:W-:-:S04]  /*12d0*/  FFMA R4, R4, UR7, R23 ;  /* 0x0000000704047c23 */ /* 0x020fc80008000017 */
[----:B--2---:R-:W-:-:S04]  /*12e0*/  FFMA R5, R7, R20, R4 ;  /* 0x0000001407057223 */ /* 0x004fc80000000004 */
[----:B---3--:R-:W-:Y:S02]  /*12f0*/  FFMA R21, R8, R21, R5 ;  /* 0x0000001508157223 */ /* 0x008fe40000000005 */
[----:B------:R-:W0:Y:S03]  /*1300*/  LDC.64 R4, c[0x0][0x3c0] ;  /* 0x0000f000ff047b82 */ /* 0x000e260000000a00 */
[----:B------:R1:W-:Y:S05]  /*1310*/  STG.E desc[UR8][R16.64], R21 ;  /* 0x0000001510007986 */ /* 0x0003ea000c101908 */
[----:B------:R-:W-:Y:S06]  /*1320*/  BAR.SYNC.DEFER_BLOCKING 0x0 ;  /* 0x0000000000007b1d */ /* 0x000fec0000010000 */
[----:B------:R-:W2:Y:S01]  /*1330*/  LDG.E R24, desc[UR8][R14.64] ;  /* 0x000000080e187981 */ /* 0x000ea2000c1e1900 */
[----:B0-----:R-:W-:-:S05]  /*1340*/  IMAD.WIDE.U32 R4, R11, 0x4, R4 ;  /* 0x000000040b047825 */ /* 0x001fca00078e0004 */
[----:B------:R1:W5:Y:S01]  /*1350*/  LDG.E R23, desc[UR8][R4.64] ;  /* 0x0000000804177981 */ /* 0x000362000c1e1900 */
[----:B------:R-:W-:Y:S01]  /*1360*/  BSSY.RECONVERGENT B0, `(.L_x_7) ;  /* 0x000003b000007945 */ /* 0x000fe20003800200 */
[C---:B--2---:R-:W-:Y:S01]  /*1370*/  FMUL R27, R24.reuse, 0.63661974668502807617 ;  /* 0x3f22f983181b7820 */ /* 0x044fe20000400000 */
[----:B------:R-:W-:-:S05]  /*1380*/  FSETP.GE.AND P0, PT, |R24|, 105615, PT ;  /* 0x47ce47801800780b */ /* 0x000fca0003f06200 */
[----:B------:R-:W0:Y:S02]  /*1390*/  F2I.NTZ R27, R27 ;  /* 0x0000001b001b7305 */ /* 0x000e240000203100 */
[----:B0-----:R-:W-:-:S05]  /*13a0*/  I2FP.F32.S32 R25, R27 ;  /* 0x0000001b00197245 */ /* 0x001fca0000201400 */
[----:B------:R-:W-:-:S04]  /*13b0*/  FFMA R20, R25, -1.5707962512969970703, R24 ;  /* 0xbfc90fda19147823 */ /* 0x000fc80000000018 */
[----:B------:R-:W-:-:S04]  /*13c0*/  FFMA R20, R25, -7.5497894158615963534e-08, R20 ;  /* 0xb3a2216819147823 */ /* 0x000fc80000000014 */
[----:B------:R-:W-:Y:S01]  /*13d0*/  FFMA R25, R25, -5.3903029534742383927e-15, R20 ;  /* 0xa7c234c519197823 */ /* 0x000fe20000000014 */
[----:B-1----:R-:W-:Y:S06]  /*13e0*/  @!P0 BRA `(.L_x_8) ;  /* 0x0000000000c88947 */ /* 0x002fec0003800000 */
[----:B------:R-:W-:-:S13]  /*13f0*/  FSETP.NEU.AND P0, PT, |R24|, +INF , PT ;  /* 0x7f8000001800780b */ /* 0x000fda0003f0d200 */
[----:B------:R-:W-:Y:S01]  /*1400*/  @!P0 FMUL R25, RZ, R24 ;  /* 0x00000018ff198220 */ /* 0x000fe20000400000 */
[----:B------:R-:W-:Y:S01]  /*1410*/  @!P0 MOV R27, RZ ;  /* 0x000000ff001b8202 */ /* 0x000fe20000000f00 */
[----:B------:R-:W-:Y:S06]  /*1420*/  @!P0 BRA `(.L_x_8) ;  /* 0x0000000000b88947 */ /* 0x000fec0003800000 */
[----:B------:R-:W-:Y:S01]  /*1430*/  IMAD.SHL.U32 R25, R24, 0x100, RZ ;  /* 0x0000010018197824 */ /* 0x000fe200078e00ff */
[----:B------:R-:W-:Y:S01]  /*1440*/  CS2R R26, SRZ ;  /* 0x00000000001a7805 */ /* 0x000fe2000001ff00 */
[----:B------:R-:W-:-:S03]  /*1450*/  UMOV UR4, URZ ;  /* 0x000000ff00047c82 */ /* 0x000fc60008000000 */
[----:B------:R-:W-:-:S07]  /*1460*/  LOP3.LUT R25, R25, 0x80000000, RZ, 0xfc, !PT ;  /* 0x8000000019197812 */ /* 0x000fce00078efcff */
.L_x_9:
[----:B0-----:R-:W0:Y:S02]  /*1470*/  LDC.64 R4, c[0x4][0x40] ;  /* 0x01001000ff047b82 */ /* 0x001e240000000a00 */
[----:B0-----:R-:W-:-:S05]  /*1480*/  IMAD.WIDE.U32 R20, R27, 0x4, R4 ;  /* 0x000000041b147825 */ /* 0x001fca00078e0004 */
[----:B------:R-:W2:Y:S01]  /*1490*/  LDG.E.CONSTANT R4, desc[UR8][R20.64] ;  /* 0x0000000814047981 */ /* 0x000ea2000c1e9900 */
[C---:B------:R-:W-:Y:S02]  /*14a0*/  IMAD R28, R27.reuse, 0x4, R1 ;  /* 0x000000041b1c7824 */ /* 0x040fe400078e0201 */
[----:B------:R-:W-:-:S05]  /*14b0*/  VIADD R27, R27, 0x1 ;  /* 0x000000011b1b7836 */ /* 0x000fca0000000000 */
[----:B------:R-:W-:Y:S01]  /*14c0*/  ISETP.NE.AND P0, PT, R27, 0x6, PT ;  /* 0x000000061b00780c */ /* 0x000fe20003f05270 */
[----:B--2---:R-:W-:-:S03]  /*14d0*/  IMAD.WIDE.U32 R4, R4, R25, RZ ;  /* 0x0000001904047225 */ /* 0x004fc600078e00ff */
[----:B------:R-:W-:-:S04]  /*14e0*/  IADD3 R29, P1, PT, R4, R26, RZ ;  /* 0x0000001a041d7210 */ /* 0x000fc80007f3e0ff */
[----:B------:R-:W-:Y:S01]  /*14f0*/  IADD3.X R26, PT, PT, R5, UR4, RZ, P1, !PT ;  /* 0x00000004051a7c10 */ /* 0x000fe20008ffe4ff */
[----:B------:R0:W-:Y:S04]  /*1500*/  STL [R28], R29 ;  /* 0x0000001d1c007387 */ /* 0x0001e80000100800 */
[----:B------:R-:W-:Y:S05]  /*1510*/  @P0 BRA `(.L_x_9) ;  /* 0xfffffffc00d40947 */ /* 0x000fea000383ffff */
[----:B------:R-:W-:Y:S01]  /*1520*/  SHF.R.U32.HI R21, RZ, 0x17, R24 ;  /* 0x00000017ff157819 */ /* 0x000fe20000011618 */
[----:B------:R1:W-:Y:S03]  /*1530*/  STL [R1+0x18], R26 ;  /* 0x0000181a01007387 */ /* 0x0003e60000100800 */
[C---:B------:R-:W-:Y:S02]  /*1540*/  LOP3.LUT R4, R21.reuse, 0xe0, RZ, 0xc0, !PT ;  /* 0x000000e015047812 */ /* 0x040fe400078ec0ff */
[----:B------:R-:W-:Y:S02]  /*1550*/  LOP3.LUT P0, RZ, R21, 0x1f, RZ, 0xc0, !PT ;  /* 0x0000001f15ff7812 */ /* 0x000fe4000780c0ff */
[----:B------:R-:W-:-:S04]  /*1560*/  IADD3 R4, PT, PT, R4, -0x80, RZ ;  /* 0xffffff8004047810 */ /* 0x000fc80007ffe0ff */
[----:B------:R-:W-:-:S05]  /*1570*/  SHF.R.U32.HI R4, RZ, 0x5, R4 ;  /* 0x00000005ff047819 */ /* 0x000fca0000011604 */
[----:B0-----:R-:W-:-:S05]  /*1580*/  IMAD R28, R4, -0x4, R1 ;  /* 0xfffffffc041c7824 */ /* 0x001fca00078e0201 */
        /* <DEDUP_REMOVED lines=11> */
[----:B-1----:R-:W-:Y:S02]  /*1640*/  SHF.R.U32.HI R26, RZ, 0x1e, R25 ;  /* 0x0000001eff1a7819 */ /* 0x002fe40000011619 */
[----:B------:R-:W-:-:S02]  /*1650*/  SHF.R.S32.HI R20, RZ, 0x1f, R27 ;  /* 0x0000001fff147819 */ /* 0x000fc4000001141b */
[C---:B------:R-:W-:Y:S02]  /*1660*/  LOP3.LUT R24, R27.reuse, R24, RZ, 0x3c, !PT ;  /* 0x000000181b187212 */ /* 0x040fe400078e3cff */
[C---:B------:R-:W-:Y:S02]  /*1670*/  LOP3.LUT R4, R20.reuse, R5, RZ, 0x3c, !PT ;  /* 0x0000000514047212 */ /* 0x040fe400078e3cff */
[----:B------:R-:W-:Y:S02]  /*1680*/  LOP3.LUT R5, R20, R27, RZ, 0x3c, !PT ;  /* 0x0000001b14057212 */ /* 0x000fe400078e3cff */
[----:B------:R-:W-:Y:S02]  /*1690*/  LEA.HI R27, R27, R26, RZ, 0x1 ;  /* 0x0000001a1b1b7211 */ /* 0x000fe400078f08ff */
[----:B------:R-:W-:Y:S02]  /*16a0*/  ISETP.GE.AND P1, PT, R24, RZ, PT ;  /* 0x000000ff1800720c */ /* 0x000fe40003f26270 */
[----:B------:R-:W0:Y:S01]  /*16b0*/  I2F.F64.S64 R4, R4 ;  /* 0x0000000400047312 */ /* 0x000e220000301c00 */
[----:B------:R-:W-:-:S04]  /*16c0*/  IMAD.MOV R24, RZ, RZ, -R27 ;  /* 0x000000ffff187224 */ /* 0x000fc800078e0a1b */
[----:B------:R-:W-:Y:S01]  /*16d0*/  @!P0 IMAD.MOV.U32 R27, RZ, RZ, R24 ;  /* 0x000000ffff1b8224 */ /* 0x000fe200078e0018 */
[----:B0-----:R-:W-:-:S10]  /*16e0*/  DMUL R20, R4, UR4 ;  /* 0x0000000404147c28 */ /* 0x001fd40008000000 */
[----:B------:R-:W0:Y:S02]  /*16f0*/  F2F.F32.F64 R20, R20 ;  /* 0x0000001400147310 */ /* 0x000e240000301000 */
[----:B0-----:R-:W-:-:S07]  /*1700*/  FSEL R25, -R20, R20, !P1 ;  /* 0x0000001414197208 */ /* 0x001fce0004800100 */
.L_x_8:
[----:B------:R-:W-:Y:S05]  /*1710*/  BSYNC.RECONVERGENT B0 ;  /* 0x0000000000007941 */ /* 0x000fea0003800200 */
.L_x_7:
[----:B------:R-:W-:Y:S01]  /*1720*/  FMUL R5, R25, R25 ;  /* 0x0000001919057220 */ /* 0x000fe20000400000 */
[C---:B------:R-:W-:Y:S01]  /*1730*/  LOP3.LUT R4, R27.reuse, 0x1, RZ, 0xc0, !PT ;  /* 0x000000011b047812 */ /* 0x040fe200078ec0ff */
[----:B------:R-:W0:Y:S01]  /*1740*/  LDCU UR4, c[0x0][0x394] ;  /* 0x00007280ff0477ac */ /* 0x000e220008000800 */
[----:B------:R-:W-:Y:S01]  /*1750*/  LOP3.LUT P1, RZ, R27, 0x2, RZ, 0xc0, !PT ;  /* 0x000000021bff7812 */ /* 0x000fe2000782c0ff */
[----:B------:R-:W-:Y:S01]  /*1760*/  FFMA R12, R5, R12, -0.0013887860113754868507 ;  /* 0xbab607ed050c7423 */ /* 0x000fe2000000000c */
[----:B------:R-:W-:-:S04]  /*1770*/  ISETP.NE.U32.AND P0, PT, R4, 0x1, PT ;  /* 0x000000010400780c */ /* 0x000fc80003f05070 */
[----:B------:R-:W-:Y:S02]  /*1780*/  FSEL R20, R13, 0.0083327032625675201416, !P0 ;  /* 0x3c0885e40d147808 */ /* 0x000fe40004000000 */
[----:B------:R-:W-:Y:S02]  /*1790*/  FSEL R12, R12, -0.00019574658654164522886, !P0 ;  /* 0xb94d41530c0c7808 */ /* 0x000fe40004000000 */
[----:B------:R-:W-:Y:S02]  /*17a0*/  FSEL R4, R25, 1, P0 ;  /* 0x3f80000019047808 */ /* 0x000fe40000000000 */
[----:B------:R-:W-:Y:S01]  /*17b0*/  FSEL R21, -R22, -0.16666662693023681641, !P0 ;  /* 0xbe2aaaa816157808 */ /* 0x000fe20004000100 */
[C---:B------:R-:W-:Y:S02]  /*17c0*/  FFMA R12, R5.reuse, R12, R20 ;  /* 0x0000000c050c7223 */ /* 0x040fe40000000014 */
[C---:B------:R-:W-:Y:S02]  /*17d0*/  FFMA R13, R5.reuse, R4, RZ ;  /* 0x00000004050d7223 */ /* 0x040fe400000000ff */
[----:B------:R-:W-:Y:S01]  /*17e0*/  FFMA R12, R5, R12, R21 ;  /* 0x0000000c050c7223 */ /* 0x000fe20000000015 */
[----:B0-----:R-:W-:-:S03]  /*17f0*/  UISETP.NE.AND UP0, UPT, UR4, 0x1, UPT ;  /* 0x000000010400788c */ /* 0x001fc6000bf05270 */
[----:B------:R-:W-:Y:S02]  /*1800*/  FFMA R12, R13, R12, R4 ;  /* 0x0000000c0d0c7223 */ /* 0x000fe40000000004 */
[----:B------:R-:W-:Y:S02]  /*1810*/  F2F.F64.F32 R4, R9 ;  /* 0x0000000900047310 */ /* 0x000fe40000201800 */
[----:B------:R-:W-:-:S04]  /*1820*/  @P1 FADD R12, RZ, -R12 ;  /* 0x8000000cff0c1221 */ /* 0x000fc80000000000 */
[----:B-----5:R-:W-:-:S04]  /*1830*/  FADD R23, R23, -R12 ;  /* 0x8000000c17177221 */ /* 0x020fc80000000000 */
[----:B------:R-:W-:-:S06]  /*1840*/  FMUL R12, R23, R23 ;  /* 0x00000017170c7220 */ /* 0x000fcc0000400000 */
[----:B------:R-:W0:Y:S02]  /*1850*/  F2F.F64.F32 R12, R12 ;  /* 0x0000000c000c7310 */ /* 0x000e240000201800 */
[----:B0-----:R-:W-:-:S10]  /*1860*/  DFMA R4, R12, -R2, R4 ;  /* 0x800000020c04722b */ /* 0x001fd40000000004 */
[----:B------:R-:W0:Y:S02]  /*1870*/  F2F.F32.F64 R5, R4 ;  /* 0x0000000400057310 */ /* 0x000e240000301000 */
[----:B0-----:R0:W-:Y:S01]  /*1880*/  STG.E desc[UR8][R18.64], R5 ;  /* 0x0000000512007986 */ /* 0x0011e2000c101908 */
[----:B------:R-:W-:Y:S06]  /*1890*/  BAR.SYNC.DEFER_BLOCKING 0x0 ;  /* 0x0000000000007b1d */ /* 0x000fec0000010000 */
[----:B------:R-:W-:Y:S05]  /*18a0*/  BRA.U !UP0, `(.L_x_10) ;  /* 0x00000001089c7547 */ /* 0x000fea000b800000 */
[----:B------:R-:W1:Y:S02]  /*18b0*/  LDCU UR4, c[0x0][0x394] ;  /* 0x00007280ff0477ac */ /* 0x000e640008000800 */
[----:B-1----:R-:W-:-:S07]  /*18c0*/  MOV R13, UR4 ;  /* 0x00000004000d7c02 */ /* 0x002fce0008000f00 */
.L_x_15:
[----:B------:R-:W-:Y:S01]  /*18d0*/  ISETP.GE.AND P0, PT, R6, R13, PT ;  /* 0x0000000d0600720c */ /* 0x000fe20003f06270 */
[----:B------:R-:W-:Y:S01]  /*18e0*/  BSSY.RECONVERGENT B0, `(.L_x_11) ;  /* 0x0000004000007945 */ /* 0x000fe20003800200 */
[----:B0-----:R-:W-:-:S11]  /*18f0*/  IMAD.MOV.U32 R5, RZ, RZ, -0x800001 ;  /* 0xff7fffffff057424 */ /* 0x001fd600078e00ff */
[----:B------:R-:W-:Y:S05]  /*1900*/  @P0 BRA `(.L_x_12) ;  /* 0x0000000000040947 */ /* 0x000fea0003800000 */
[----:B------:R0:W5:Y:S02]  /*1910*/  LDG.E R5, desc[UR8][R18.64] ;  /* 0x0000000812057981 */ /* 0x000164000c1e1900 */
.L_x_12:
[----:B------:R-:W-:Y:S05]  /*1920*/  BSYNC.RECONVERGENT B0 ;  /* 0x0000000000007941 */ /* 0x000fea0003800200 */
.L_x_11:
[----:B-----5:R1:W-:Y:S01]  /*1930*/  STS [R10], R5 ;  /* 0x000000050a007388 */ /* 0x0203e20000000800 */
[----:B------:R-:W-:Y:S01]  /*1940*/  UISETP.GE.U32.AND UP0, UPT, UR6, 0x2, UPT ;  /* 0x000000020600788c */ /* 0x000fe2000bf06070 */
[----:B------:R-:W-:Y:S08]  /*1950*/  BAR.SYNC.DEFER_BLOCKING 0x0 ;  /* 0x0000000000007b1d */ /* 0x000ff00000010000 */
[----:B-1----:R-:W-:Y:S05]  /*1960*/  BRA.U !UP0, `(.L_x_13) ;  /* 0x0000000108347547 */ /* 0x002fea000b800000 */
[----:B------:R-:W-:-:S07]  /*1970*/  IMAD.U32 R4, RZ, RZ, UR6 ;  /* 0x00000006ff047e24 */ /* 0x000fce000f8e00ff */
.L_x_14:
[----:B------:R-:W-:-:S04]  /*1980*/  SHF.R.U32.HI R21, RZ, 0x1, R4 ;  /* 0x00000001ff157819 */ /* 0x000fc80000011604 */
[----:B------:R-:W-:-:S13]  /*1990*/  ISETP.GE.U32.AND P0, PT, R0, R21, PT ;  /* 0x000000150000720c */ /* 0x000fda0003f06070 */
[----:B------:R-:W-:Y:S01]  /*19a0*/  @!P0 IMAD R12, R21, 0x4, R10 ;  /* 0x00000004150c8824 */ /* 0x000fe200078e020a */
[----:B------:R-:W-:Y:S05]  /*19b0*/  @!P0 LDS R5, [R10] ;  /* 0x000000000a058984 */ /* 0x000fea0000000800 */
[----:B------:R-:W1:Y:S02]  /*19c0*/  @!P0 LDS R12, [R12] ;  /* 0x000000000c0c8984 */ /* 0x000e640000000800 */
[----:B-1----:R-:W-:-:S04]  /*19d0*/  @!P0 FSETP.GEU.AND P1, PT, R5, R12, PT ;  /* 0x0000000c0500820b */ /* 0x002fc80003f2e000 */
[----:B------:R-:W-:-:S05]  /*19e0*/  @!P0 FSEL R5, R12, R5, !P1 ;  /* 0x000000050c058208 */ /* 0x000fca0004800000 */
[----:B------:R1:W-:Y:S01]  /*19f0*/  @!P0 STS [R10], R5 ;  /* 0x000000050a008388 */ /* 0x0003e20000000800 */
[----:B------:R-:W-:Y:S01]  /*1a00*/  BAR.SYNC.DEFER_BLOCKING 0x0 ;  /* 0x0000000000007b1d */ /* 0x000fe20000010000 */
[----:B------:R-:W-:Y:S02]  /*1a10*/  ISETP.GT.U32.AND P0, PT, R4, 0x3, PT ;  /* 0x000000030400780c */ /* 0x000fe40003f04070 */
[----:B------:R-:W-:-:S11]  /*1a20*/  MOV R4, R21 ;  /* 0x0000001500047202 */ /* 0x000fd60000000f00 */
[----:B-1----:R-:W-:Y:S05]  /*1a30*/  @P0 BRA `(.L_x_14) ;  /* 0xfffffffc00d00947 */ /* 0x002fea000383ffff */
.L_x_13:
[----:B------:R-:W-:Y:S02]  /*1a40*/  ISETP.NE.AND P0, PT, R0, RZ, PT ;  /* 0x000000ff0000720c */ /* 0x000fe40003f05270 */
[----:B------:R-:W-:-:S05]  /*1a50*/  I2FP.F32.U32 R13, R13 ;  /* 0x0000000d000d7245 */ /* 0x000fca0000201000 */
[----:B------:R-:W-:-:S06]  /*1a60*/  FMUL R13, R13, 0.25 ;  /* 0x3e8000000d0d7820 */ /* 0x000fcc0000400000 */
[----:B------:R-:W1:Y:S01]  /*1a70*/  @!P0 S2R R5, SR_CgaCtaId ;  /* 0x0000000000058919 */ /* 0x000e620000008800 */
[----:B------:R-:W-:Y:S01]  /*1a80*/  @!P0 MOV R4, 0x400 ;  /* 0x0000040000048802 */ /* 0x000fe20000000f00 */
[----:B------:R-:W2:Y:S01]  /*1a90*/  F2I.CEIL.NTZ R13, R13 ;  /* 0x0000000d000d7305 */ /* 0x000ea2000020b100 */
[----:B------:R-:W3:Y:S02]  /*1aa0*/  @!P0 S2R R23, SR_CTAID.X ;  /* 0x0000000000178919 */ /* 0x000ee40000002500 */
[----:B-1----:R-:W-:Y:S02]  /*1ab0*/  @!P0 LEA R21, R5, R4, 0x18 ;  /* 0x0000000405158211 */ /* 0x002fe400078ec0ff */
[----:B------:R-:W3:Y:S04]  /*1ac0*/  @!P0 LDC.64 R4, c[0x0][0x3c8] ;  /* 0x0000f200ff048b82 */ /* 0x000ee80000000a00 */
[----:B------:R-:W1:Y:S01]  /*1ad0*/  @!P0 LDS R21, [R21] ;  /* 0x0000000015158984 */ /* 0x000e620000000800 */
[----:B---3--:R-:W-:-:S05]  /*1ae0*/  @!P0 IMAD.WIDE.U32 R4, R23, 0x4, R4 ;  /* 0x0000000417048825 */ /* 0x008fca00078e0004 */
[----:B-1----:R1:W-:Y:S01]  /*1af0*/  @!P0 STG.E desc[UR8][R4.64], R21 ;  /* 0x0000001504008986 */ /* 0x0023e2000c101908 */
[----:B--2---:R-:W-:-:S13]  /*1b00*/  ISETP.GT.AND P0, PT, R13, 0x1, PT ;  /* 0x000000010d00780c */ /* 0x004fda0003f04270 */
[----:B-1----:R-:W-:Y:S05]  /*1b10*/  @P0 BRA `(.L_x_15) ;  /* 0xfffffffc006c0947 */ /* 0x002fea000383ffff */
.L_x_10:
[----:B------:R-:W1:Y:S08]  /*1b20*/  LDC.64 R20, c[0x0][0x3c8] ;  /* 0x0000f200ff147b82 */ /* 0x000e700000000a00 */
[----:B------:R-:W-:Y:S06]  /*1b30*/  BAR.SYNC.DEFER_BLOCKING 0x0 ;  /* 0x0000000000007b1d */ /* 0x000fec0000010000 */
[----:B------:R-:W2:Y:S02]  /*1b40*/  LDCU UR4, c[0x0][0x394] ;  /* 0x00007280ff0477ac */ /* 0x000ea40008000800 */
[----:B------:R-:W3:Y:S08]  /*1b50*/  LDC.64 R12, c[0x0][0x380] ;  /* 0x0000e000ff0c7b82 */ /* 0x000ef00000000a00 */
[----:B0-----:R-:W0:Y:S01]  /*1b60*/  LDC.64 R4, c[0x0][0x388] ;  /* 0x0000e200ff047b82 */ /* 0x001e220000000a00 */
[----:B-1----:R-:W4:Y:S01]  /*1b70*/  LDG.E R21, desc[UR8][R20.64] ;  /* 0x0000000814157981 */ /* 0x002f22000c1e1900 */
[----:B--2---:R-:W-:-:S02]  /*1b80*/  IMAD R23, R11, UR4, R6 ;  /* 0x000000040b177c24 */ /* 0x004fc4000f8e0206 */
[----:B------:R-:W-:Y:S02]  /*1b90*/  VIADD R11, R11, 0x1 ;  /* 0x000000010b0b7836 */ /* 0x000fe40000000000 */
[----:B---3--:R-:W-:-:S03]  /*1ba0*/  IMAD.WIDE R12, R23, 0x4, R12 ;  /* 0x00000004170c7825 */ /* 0x008fc600078e020c */
[----:B------:R-:W-:Y:S01]  /*1bb0*/  ISETP.NE.AND P0, PT, R11, UR4, PT ;  /* 0x000000040b007c0c */ /* 0x000fe2000bf05270 */
[----:B0-----:R-:W-:Y:S01]  /*1bc0*/  IMAD.WIDE R4, R23, 0x4, R4 ;  /* 0x0000000417047825 */ /* 0x001fe200078e0204 */
[----:B----4-:R0:W-:Y:S04]  /*1bd0*/  STG.E desc[UR8][R12.64], R21 ;  /* 0x000000150c007986 */ /* 0x0101e8000c101908 */
[----:B------:R0:W-:Y:S07]  /*1be0*/  STG.E desc[UR8][R4.64], R21 ;  /* 0x0000001504007986 */ /* 0x0001ee000c101908 */
[----:B------:R-:W-:Y:S05]  /*1bf0*/  @P0 BRA `(.L_x_16) ;  /* 0xfffffff000300947 */ /* 0x000fea000383ffff */
[----:B------:R-:W-:Y:S05]  /*1c00*/  EXIT ;  /* 0x000000000000794d */ /* 0x000fea0003800000 */
        .weak           $__internal_0_$__cuda_sm20_div_rn_f64_full
        .type           $__internal_0_$__cuda_sm20_div_rn_f64_full,@function
        .size           $__internal_0_$__cuda_sm20_div_rn_f64_full,($__internal_1_$__cuda_sm20_sqrt_rn_f32_slowpath - $__internal_0_$__cuda_sm20_div_rn_f64_full)
$__internal_0_$__cuda_sm20_div_rn_f64_full:
[C---:B------:R-:W-:Y:S01]  /*1c10*/  FSETP.GEU.AND P0, PT, |R5|.reuse, 1.469367938527859385e-39, PT ;  /* 0x001000000500780b */ /* 0x040fe20003f0e200 */
[----:B------:R-:W-:Y:S01]  /*1c20*/  IMAD.MOV.U32 R10, RZ, RZ, 0x1 ;  /* 0x00000001ff0a7424 */ /* 0x000fe200078e00ff */
[C---:B------:R-:W-:Y:S01]  /*1c30*/  LOP3.LUT R2, R5.reuse, 0x800fffff, RZ, 0xc0, !PT ;  /* 0x800fffff05027812 */ /* 0x040fe200078ec0ff */
[----:B------:R-:W-:Y:S01]  /*1c40*/  IMAD.MOV.U32 R9, RZ, RZ, 0x3fe00000 ;  /* 0x3fe00000ff097424 */ /* 0x000fe200078e00ff */
[----:B------:R-:W-:Y:S02]  /*1c50*/  LOP3.LUT R24, R5, 0x7ff00000, RZ, 0xc0, !PT ;  /* 0x7ff0000005187812 */ /* 0x000fe400078ec0ff */
[----:B------:R-:W-:Y:S01]  /*1c60*/  LOP3.LUT R3, R2, 0x3ff00000, RZ, 0xfc, !PT ;  /* 0x3ff0000002037812 */ /* 0x000fe200078efcff */
[----:B------:R-:W-:Y:S01]  /*1c70*/  IMAD.MOV.U32 R2, RZ, RZ, R4 ;  /* 0x000000ffff027224 */ /* 0x000fe200078e0004 */
[----:B------:R-:W-:Y:S01]  /*1c80*/  MOV R13, 0x1ca00000 ;  /* 0x1ca00000000d7802 */ /* 0x000fe20000000f00 */
[----:B------:R-:W-:Y:S01]  /*1c90*/  VIADD R22, R9, 0xffffffff ;  /* 0xffffffff09167836 */ /* 0x000fe20000000000 */
[----:B------:R-:W-:-:S03]  /*1ca0*/  ISETP.LE.U32.AND P1, PT, R24, 0x3fe00000, PT ;  /* 0x3fe000001800780c */ /* 0x000fc60003f23070 */
[----:B------:R-:W-:-:S06]  /*1cb0*/  @!P0 DMUL R2, R4, 8.98846567431157953865e+307 ;  /* 0x7fe0000004028828 */ /* 0x000fcc0000000000 */
[----:B------:R-:W0:Y:S04]  /*1cc0*/  MUFU.RCP64H R11, R3 ;  /* 0x00000003000b7308 */ /* 0x000e280000001800 */
[----:B------:R-:W-:Y:S02]  /*1cd0*/  @!P0 LOP3.LUT R24, R3, 0x7ff00000, RZ, 0xc0, !PT ;  /* 0x7ff0000003188812 */ /* 0x000fe400078ec0ff */
[----:B------:R-:W-:Y:S02]  /*1ce0*/  ISETP.GT.U32.AND P0, PT, R22, 0x7feffffe, PT ;  /* 0x7feffffe1600780c */ /* 0x000fe40003f04070 */
[----:B------:R-:W-:-:S04]  /*1cf0*/  IADD3 R25, PT, PT, R24, -0x1, RZ ;  /* 0xffffffff18197810 */ /* 0x000fc80007ffe0ff */
[----:B------:R-:W-:Y:S01]  /*1d00*/  ISETP.GT.U32.OR P0, PT, R25, 0x7feffffe, P0 ;  /* 0x7feffffe1900780c */ /* 0x000fe20000704470 */
[----:B0-----:R-:W-:-:S08]  /*1d10*/  DFMA R18, R10, -R2, 1 ;  /* 0x3ff000000a12742b */ /* 0x001fd00000000802 */
[----:B------:R-:W-:-:S08]  /*1d20*/  DFMA R18, R18, R18, R18 ;  /* 0x000000121212722b */ /* 0x000fd00000000012 */
[----:B------:R-:W-:-:S08]  /*1d30*/  DFMA R10, R10, R18, R10 ;  /* 0x000000120a0a722b */ /* 0x000fd0000000000a */
[----:B------:R-:W-:-:S08]  /*1d40*/  DFMA R18, R10, -R2, 1 ;  /* 0x3ff000000a12742b */ /* 0x000fd00000000802 */
[----:B------:R-:W-:Y:S01]  /*1d50*/  DFMA R18, R10, R18, R10 ;  /* 0x000000120a12722b */ /* 0x000fe2000000000a */
[----:B------:R-:W-:Y:S01]  /*1d60*/  SEL R11, R13, 0x63400000, !P1 ;  /* 0x634000000d0b7807 */ /* 0x000fe20004800000 */
[----:B------:R-:W-:-:S06]  /*1d70*/  IMAD.MOV.U32 R10, RZ, RZ, RZ ;  /* 0x000000ffff0a7224 */ /* 0x000fcc00078e00ff */
[----:B------:R-:W-:-:S08]  /*1d80*/  DMUL R20, R18, R10 ;  /* 0x0000000a12147228 */ /* 0x000fd00000000000 */
[----:B------:R-:W-:-:S08]  /*1d90*/  DFMA R22, R20, -R2, R10 ;  /* 0x800000021416722b */ /* 0x000fd0000000000a */
[----:B------:R-:W-:Y:S01]  /*1da0*/  DFMA R18, R18, R22, R20 ;  /* 0x000000161212722b */ /* 0x000fe20000000014 */
[----:B------:R-:W-:Y:S10]  /*1db0*/  @P0 BRA `(.L_x_17) ;  /* 0x0000000000740947 */ /* 0x000ff40003800000 */
[----:B------:R-:W-:Y:S01]  /*1dc0*/  LOP3.LUT R21, R5, 0x7ff00000, RZ, 0xc0, !PT ;  /* 0x7ff0000005157812 */ /* 0x000fe200078ec0ff */
[----:B------:R-:W-:Y:S02]  /*1dd0*/  IMAD.MOV.U32 R9, RZ, RZ, 0x3fe00000 ;  /* 0x3fe00000ff097424 */ /* 0x000fe400078e00ff */
[----:B------:R-:W-:Y:S01]  /*1de0*/  IMAD.MOV.U32 R22, RZ, RZ, RZ ;  /* 0x000000ffff167224 */ /* 0x000fe200078e00ff */
[----:B------:R-:W-:Y:S01]  /*1df0*/  ISETP.LE.U32.AND P0, PT, R21, 0x3fe00000, PT ;  /* 0x3fe000001500780c */ /* 0x000fe20003f03070 */
[----:B------:R-:W-:-:S05]  /*1e00*/  IMAD.MOV R20, RZ, RZ, -R21 ;  /* 0x000000ffff147224 */ /* 0x000fca00078e0a15 */
[----:B------:R-:W-:Y:S02]  /*1e10*/  VIADDMNMX R9, R20, R9, 0xb9600000, !PT ;  /* 0xb960000014097446 */ /* 0x000fe40007800109 */
[----:B------:R-:W-:Y:S02]  /*1e20*/  SEL R20, R13, 0x63400000, !P0 ;  /* 0x634000000d147807 */ /* 0x000fe40004000000 */
[----:B------:R-:W-:-:S05]  /*1e30*/  VIMNMX R9, PT, PT, R9, 0x46a00000, PT ;  /* 0x46a0000009097848 */ /* 0x000fca0003fe0100 */
[----:B------:R-:W-:-:S05]  /*1e40*/  IMAD.IADD R9, R9, 0x1, -R20 ;  /* 0x0000000109097824 */ /* 0x000fca00078e0a14 */
[----:B------:R-:W-:-:S06]  /*1e50*/  IADD3 R23, PT, PT, R9, 0x7fe00000, RZ ;  /* 0x7fe0000009177810 */ /* 0x000fcc0007ffe0ff */
[----:B------:R-:W-:-:S10]  /*1e60*/  DMUL R20, R18, R22 ;  /* 0x0000001612147228 */ /* 0x000fd40000000000 */
[----:B------:R-:W-:-:S13]  /*1e70*/  FSETP.GTU.AND P0, PT, |R21|, 1.469367938527859385e-39, PT ;  /* 0x001000001500780b */ /* 0x000fda0003f0c200 */
[----:B------:R-:W-:Y:S05]  /*1e80*/  @P0 BRA `(.L_x_18) ;  /* 0x0000000000840947 */ /* 0x000fea0003800000 */
[----:B------:R-:W-:Y:S01]  /*1e90*/  DFMA R2, R18, -R2, R10 ;  /* 0x800000021202722b */ /* 0x000fe2000000000a */
[----:B------:R-:W-:-:S09]  /*1ea0*/  IMAD.MOV.U32 R22, RZ, RZ, RZ ;  /* 0x000000ffff167224 */ /* 0x000fd200078e00ff */
[C---:B------:R-:W-:Y:S02]  /*1eb0*/  FSETP.NEU.AND P0, PT, R3.reuse, RZ, PT ;  /* 0x000000ff0300720b */ /* 0x040fe40003f0d000 */
[----:B------:R-:W-:-:S04]  /*1ec0*/  LOP3.LUT R5, R3, 0x80000000, R5, 0x48, !PT ;  /* 0x8000000003057812 */ /* 0x000fc800078e4805 */
[----:B------:R-:W-:-:S07]  /*1ed0*/  LOP3.LUT R23, R5, R23, RZ, 0xfc, !PT ;  /* 0x0000001705177212 */ /* 0x000fce00078efcff */
[----:B------:R-:W-:Y:S05]  /*1ee0*/  @!P0 BRA `(.L_x_18) ;  /* 0x00000000006c8947 */ /* 0x000fea0003800000 */
[C---:B------:R-:W-:Y:S01]  /*1ef0*/  IADD3 R3, PT, PT, -R9.reuse, RZ, RZ ;  /* 0x000000ff09037210 */ /* 0x040fe20007ffe1ff */
[----:B------:R-:W-:Y:S01]  /*1f00*/  IMAD.MOV.U32 R2, RZ, RZ, RZ ;  /* 0x000000ffff027224 */ /* 0x000fe200078e00ff */
[----:B------:R-:W-:-:S05]  /*1f10*/  IADD3 R9, PT, PT, -R9, -0x43300000, RZ ;  /* 0xbcd0000009097810 */ /* 0x000fca0007ffe1ff */
[----:B------:R-:W-:Y:S02]  /*1f20*/  DFMA R2, R20, -R2, R18 ;  /* 0x800000021402722b */ /* 0x000fe40000000012 */
[----:B------:R-:W-:-:S08]  /*1f30*/  DMUL.RP R18, R18, R22 ;  /* 0x0000001612127228 */ /* 0x000fd00000008000 */
[----:B------:R-:W-:Y:S02]  /*1f40*/  FSETP.NEU.AND P0, PT, |R3|, R9, PT ;  /* 0x000000090300720b */ /* 0x000fe40003f0d200 */
[----:B------:R-:W-:Y:S02]  /*1f50*/  LOP3.LUT R5, R19, R5, RZ, 0x3c, !PT ;  /* 0x0000000513057212 */ /* 0x000fe400078e3cff */
[----:B------:R-:W-:Y:S02]  /*1f60*/  FSEL R20, R18, R20, !P0 ;  /* 0x0000001412147208 */ /* 0x000fe40004000000 */
[----:B------:R-:W-:Y:S01]  /*1f70*/  FSEL R21, R5, R21, !P0 ;  /* 0x0000001505157208 */ /* 0x000fe20004000000 */
[----:B------:R-:W-:Y:S06]  /*1f80*/  BRA `(.L_x_18) ;  /* 0x0000000000447947 */ /* 0x000fec0003800000 */
.L_x_17:
[----:B------:R-:W-:-:S14]  /*1f90*/  DSETP.NAN.AND P0, PT, R4, R4, PT ;  /* 0x000000040400722a */ /* 0x000fdc0003f08000 */
[----:B------:R-:W-:Y:S05]  /*1fa0*/  @P0 BRA `(.L_x_19) ;  /* 0x0000000000340947 */ /* 0x000fea0003800000 */
[----:B------:R-:W-:Y:S01]  /*1fb0*/  ISETP.NE.AND P0, PT, R9, R24, PT ;  /* 0x000000180900720c */ /* 0x000fe20003f05270 */
[----:B------:R-:W-:Y:S01]  /*1fc0*/  IMAD.MOV.U32 R20, RZ, RZ, 0x0 ;  /* 0x00000000ff147424 */ /* 0x000fe200078e00ff */
[----:B------:R-:W-:-:S11]  /*1fd0*/  MOV R21, 0xfff80000 ;  /* 0xfff8000000157802 */ /* 0x000fd60000000f00 */
[----:B------:R-:W-:Y:S05]  /*1fe0*/  @!P0 BRA `(.L_x_18) ;  /* 0x00000000002c8947 */ /* 0x000fea0003800000 */
[----:B------:R-:W-:Y:S02]  /*1ff0*/  ISETP.NE.AND P0, PT, R9, 0x7ff00000, PT ;  /* 0x7ff000000900780c */ /* 0x000fe40003f05270 */
[----:B------:R-:W-:Y:S02]  /*2000*/  LOP3.LUT R4, R5, 0x3fe00000, RZ, 0x3c, !PT ;  /* 0x3fe0000005047812 */ /* 0x000fe400078e3cff */
[----:B------:R-:W-:Y:S02]  /*2010*/  ISETP.EQ.OR P0, PT, R24, RZ, !P0 ;  /* 0x000000ff1800720c */ /* 0x000fe40004702670 */
[----:B------:R-:W-:-:S11]  /*2020*/  LOP3.LUT R21, R4, 0x80000000, RZ, 0xc0, !PT ;  /* 0x8000000004157812 */ /* 0x000fd600078ec0ff */
[----:B------:R-:W-:Y:S01]  /*2030*/  @P0 LOP3.LUT R2, R21, 0x7ff00000, RZ, 0xfc, !PT ;  /* 0x7ff0000015020812 */ /* 0x000fe200078efcff */
[----:B------:R-:W-:Y:S02]  /*2040*/  @!P0 IMAD.MOV.U32 R20, RZ, RZ, RZ ;  /* 0x000000ffff148224 */ /* 0x000fe400078e00ff */
[----:B------:R-:W-:Y:S01]  /*2050*/  @P0 IMAD.MOV.U32 R20, RZ, RZ, RZ ;  /* 0x000000ffff140224 */ /* 0x000fe200078e00ff */
[----:B------:R-:W-:Y:S01]  /*2060*/  @P0 MOV R21, R2 ;  /* 0x0000000200150202 */ /* 0x000fe20000000f00 */
[----:B------:R-:W-:Y:S06]  /*2070*/  BRA `(.L_x_18) ;  /* 0x0000000000087947 */ /* 0x000fec0003800000 */
.L_x_19:
[----:B------:R-:W-:Y:S01]  /*2080*/  LOP3.LUT R21, R5, 0x80000, RZ, 0xfc, !PT ;  /* 0x0008000005157812 */ /* 0x000fe200078efcff */
[----:B------:R-:W-:-:S07]  /*2090*/  IMAD.MOV.U32 R20, RZ, RZ, R4 ;  /* 0x000000ffff147224 */ /* 0x000fce00078e0004 */
.L_x_18:
[----:B------:R-:W-:Y:S01]  /*20a0*/  IMAD.MOV.U32 R13, RZ, RZ, 0x0 ;  /* 0x00000000ff0d7424 */ /* 0x000fe200078e00ff */
[----:B------:R-:W-:Y:S01]  /*20b0*/  MOV R3, R21 ;  /* 0x0000001500037202 */ /* 0x000fe20000000f00 */
[----:B------:R-:W-:Y:S02]  /*20c0*/  IMAD.MOV.U32 R2, RZ, RZ, R20 ;  /* 0x000000ffff027224 */ /* 0x000fe400078e0014 */
[----:B------:R-:W-:Y:S05]  /*20d0*/  RET.REL.NODEC R12 `(_Z14particleFilterPfS_fiiS_S_S_S_S_S_f) ;  /* 0xffffffdc0cc87950 */ /* 0x000fea0003c3ffff */
        .weak           $__internal_1_$__cuda_sm20_sqrt_rn_f32_slowpath
        .type           $__internal_1_$__cuda_sm20_sqrt_rn_f32_slowpath,@function
        .size           $__internal_1_$__cuda_sm20_sqrt_rn_f32_slowpath,(.L_x_23 - $__internal_1_$__cuda_sm20_sqrt_rn_f32_slowpath)
$__internal_1_$__cuda_sm20_sqrt_rn_f32_slowpath:
[----:B------:R-:W-:-:S13]  /*20e0*/  LOP3.LUT P0, RZ, R3, 0x7fffffff, RZ, 0xc0, !PT ;  /* 0x7fffffff03ff7812 */ /* 0x000fda000780c0ff */
[----:B------:R-:W-:Y:S05]  /*20f0*/  @!P0 BRA `(.L_x_20) ;  /* 0x0000000000448947 */ /* 0x000fea0003800000 */
[----:B------:R-:W-:Y:S01]  /*2100*/  FSETP.GEU.FTZ.AND P0, PT, R3, RZ, PT ;  /* 0x000000ff0300720b */ /* 0x000fe20003f1e000 */
[----:B------:R-:W-:-:S12]  /*2110*/  IMAD.MOV.U32 R2, RZ, RZ, R3 ;  /* 0x000000ffff027224 */ /* 0x000fd800078e0003 */
[----:B------:R-:W-:Y:S01]  /*2120*/  @!P0 MOV R3, 0x7fffffff ;  /* 0x7fffffff00038802 */ /* 0x000fe20000000f00 */
[----:B------:R-:W-:Y:S06]  /*2130*/  @!P0 BRA `(.L_x_20) ;  /* 0x0000000000348947 */ /* 0x000fec0003800000 */
[----:B------:R-:W-:-:S13]  /*2140*/  FSETP.GTU.FTZ.AND P0, PT, |R2|, +INF , PT ;  /* 0x7f8000000200780b */ /* 0x000fda0003f1c200 */
[----:B------:R-:W-:Y:S01]  /*2150*/  @P0 FADD.FTZ R3, R2, 1 ;  /* 0x3f80000002030421 */ /* 0x000fe20000010000 */
[----:B------:R-:W-:Y:S06]  /*2160*/  @P0 BRA `(.L_x_20) ;  /* 0x0000000000280947 */ /* 0x000fec0003800000 */
[----:B------:R-:W-:-:S13]  /*2170*/  FSETP.NEU.FTZ.AND P0, PT, |R2|, +INF , PT ;  /* 0x7f8000000200780b */ /* 0x000fda0003f1d200 */
[----:B------:R-:W-:-:S04]  /*2180*/  @P0 FFMA R4, R2, 1.84467440737095516160e+19, RZ ;  /* 0x5f80000002040823 */ /* 0x000fc800000000ff */
[----:B------:R-:W0:Y:S02]  /*2190*/  @P0 MUFU.RSQ R3, R4 ;  /* 0x0000000400030308 */ /* 0x000e240000001400 */
[----:B0-----:R-:W-:Y:S01]  /*21a0*/  @P0 FMUL.FTZ R5, R4, R3 ;  /* 0x0000000304050220 */ /* 0x001fe20000410000 */
[----:B------:R-:W-:Y:S01]  /*21b0*/  @P0 FMUL.FTZ R9, R3, 0.5 ;  /* 0x3f00000003090820 */ /* 0x000fe20000410000 */
[----:B------:R-:W-:Y:S02]  /*21c0*/  @!P0 IMAD.MOV.U32 R3, RZ, RZ, R2 ;  /* 0x000000ffff038224 */ /* 0x000fe400078e0002 */
[----:B------:R-:W-:-:S04]  /*21d0*/  @P0 FADD.FTZ R8, -R5, -RZ ;  /* 0x800000ff05080221 */ /* 0x000fc80000010100 */
[----:B------:R-:W-:-:S04]  /*21e0*/  @P0 FFMA R8, R5, R8, R4 ;  /* 0x0000000805080223 */ /* 0x000fc80000000004 */
[----:B------:R-:W-:-:S04]  /*21f0*/  @P0 FFMA R8, R8, R9, R5 ;  /* 0x0000000908080223 */ /* 0x000fc80000000005 */
[----:B------:R-:W-:-:S07]  /*2200*/  @P0 FMUL.FTZ R3, R8, 2.3283064365386962891e-10 ;  /* 0x2f80000008030820 */ /* 0x000fce0000410000 */
.L_x_20:
[----:B------:R-:W-:Y:S01]  /*2210*/  IMAD.MOV.U32 R8, RZ, RZ, R3 ;  /* 0x000000ffff087224 */ /* 0x000fe200078e0003 */
[----:B------:R-:W-:Y:S01]  /*2220*/  MOV R2, R10 ;  /* 0x0000000a00027202 */ /* 0x000fe20000000f00 */
[----:B------:R-:W-:-:S04]  /*2230*/  IMAD.MOV.U32 R3, RZ, RZ, 0x0 ;  /* 0x00000000ff037424 */ /* 0x000fc800078e00ff */
[----:B------:R-:W-:Y:S05]  /*2240*/  RET.REL.NODEC R2 `(_Z14particleFilterPfS_fiiS_S_S_S_S_S_f) ;  /* 0xffffffdc026c7950 */ /* 0x000fea0003c3ffff */
.L_x_21:
[----:B------:R-:W-:-:S00]  /*2250*/  BRA `(.L_x_21) ;  /* 0xfffffffc00fc7947 */ /* 0x000fc0000383ffff */
[----:B------:R-:W-:-:S00]  /*2260*/  NOP ;  /* 0x0000000000007918 */ /* 0x000fc00000000000 */
        /* <DEDUP_REMOVED lines=9> */
.L_x_23:


//--------------------- .nv.global.init           --------------------------
	.section	.nv.global.init,"aw",@progbits
	.align	4
.nv.global.init:
	.type		__cudart_i2opi_f,@object
	.size		__cudart_i2opi_f,(mrg32k3aM1SubSeq - __cudart_i2opi_f)
__cudart_i2opi_f:
        /*0000*/ 	.byte	0x41, 0x90, 0x43, 0x3c, 0x99, 0x95, 0x62, 0xdb, 0xc0, 0xdd, 0x34, 0xf5, 0xd1, 0x57, 0x27, 0xfc
        /*0010*/ 	.byte	0x29, 0x15, 0x44, 0x4e, 0x6e, 0x83, 0xf9, 0xa2
	.type		mrg32k3aM1SubSeq,@object
	.size		mrg32k3aM1SubSeq,(mrg32k3aM2SubSeq - mrg32k3aM1SubSeq)
mrg32k3aM1SubSeq:
        /*0018*/ 	.byte	0x0b, 0xcc, 0xee, 0x04, 0x73, 0x29, 0x8b, 0x6f, 0xf6, 0x53, 0x03, 0xf6, 0x23, 0xf6, 0xea, 0xda
        /* <DEDUP_REMOVED lines=125> */
	.type		mrg32k3aM2SubSeq,@object
	.size		mrg32k3aM2SubSeq,(mrg32k3aM1 - mrg32k3aM2SubSeq)
mrg32k3aM2SubSeq:
        /* <DEDUP_REMOVED lines=126> */
	.type		mrg32k3aM1,@object
	.size		mrg32k3aM1,(mrg32k3aM1Seq - mrg32k3aM1)
mrg32k3aM1:
        /* <DEDUP_REMOVED lines=144> */
	.type		mrg32k3aM1Seq,@object
	.size		mrg32k3aM1Seq,(mrg32k3aM2 - mrg32k3aM1Seq)
mrg32k3aM1Seq:
        /* <DEDUP_REMOVED lines=144> */
	.type		mrg32k3aM2,@object
	.size		mrg32k3aM2,(mrg32k3aM2Seq - mrg32k3aM2)
mrg32k3aM2:
        /* <DEDUP_REMOVED lines=144> */
	.type		mrg32k3aM2Seq,@object
	.size		mrg32k3aM2Seq,(precalc_xorwow_matrix - mrg32k3aM2Seq)
mrg32k3aM2Seq:
        /* <DEDUP_REMOVED lines=144> */
	.type		precalc_xorwow_matrix,@object
	.size		precalc_xorwow_matrix,(precalc_xorwow_offset_matrix - precalc_xorwow_matrix)
precalc_xorwow_matrix:
        /* <DEDUP_REMOVED lines=6400> */
	.type		precalc_xorwow_offset_matrix,@object
	.size		precalc_xorwow_offset_matrix,(.L_1 - precalc_xorwow_offset_matrix)
precalc_xorwow_offset_matrix:
        /* <DEDUP_REMOVED lines=6400> */
.L_1:


//--------------------- .nv.shared._Z14particleFilterPfS_fiiS_S_S_S_S_S_f --------------------------
	.section	.nv.shared._Z14particleFilterPfS_fiiS_S_S_S_S_S_f,"aw",@nobits
	.sectionflags	@""
	.align	4
.nv.shared._Z14particleFilterPfS_fiiS_S_S_S_S_S_f:
	.zero		1040


//--------------------- .nv.shared.reserved.0     --------------------------
	.section	.nv.shared.reserved.0,"aw",@nobits
	.weak		__nv_reservedSMEM_offset_0_alias
	.size		__nv_reservedSMEM_offset_0_alias, 0, 64
	.other		__nv_reservedSMEM_offset_0_alias,@"STO_CUDA_RESERVED_SHARED STV_DEFAULT"
__nv_reservedSMEM_offset_0_alias:
	.zero		0
	.zero		64


//--------------------- .nv.constant0._Z14particleFilterPfS_fiiS_S_S_S_S_S_f --------------------------
	.section	.nv.constant0._Z14particleFilterPfS_fiiS_S_S_S_S_S_f,"a",@progbits
	.sectionflags	@""
	.align	4
.nv.constant0._Z14particleFilterPfS_fiiS_S_S_S_S_S_f:
	.zero		980


//--------------------- SYMBOLS --------------------------

	.type		.nv.reservedSmem.offset0,@object
	.size		.nv.reservedSmem.offset0,0x4
	.type		.nv.reservedSmem.cap,@object
	.size		.nv.reservedSmem.cap,0x4
